	.target	sm_90a

	.elftype	@"ET_EXEC"


//--------------------- .note.nv.tkinfo           --------------------------
	.section	.note.nv.tkinfo,"",@"SHT_NOTE"
	.sectionflags	@"SHF_NOTE_NV_TKINFO"
	.tkinfo
        /*0018*/ 	.word	0x00000002
        /*0030*/ 	.string	""
        /*0030*/ 	.string	"ptxas"
        /*0030*/ 	.string	"Cuda compilation tools, release 13.0, V13.0.88"
        /*0030*/ 	.string	"Build cuda_13.0.r13.0/compiler.36424714_0"
        /*0030*/ 	.string	"-arch sm_90a -m 64 "



//--------------------- .note.nv.cuinfo           --------------------------
	.section	.note.nv.cuinfo,"",@"SHT_NOTE"
	.sectionflags	@"SHF_NOTE_NV_CUINFO"
        /*0018*/ 	.short	0x0002
        /*001a*/ 	.short	0x005a
        /*001c*/ 	.short	0x0082
	.zero		2


//--------------------- .nv.info                  --------------------------
	.section	.nv.info,"",@"SHT_CUDA_INFO"
	.align	4


	//----- nvinfo : EIATTR_REGCOUNT
	.align		4
        /*0000*/ 	.byte	0x04, 0x2f
        /*0002*/ 	.short	(.L_12 - .L_11)
	.align		4
.L_11:
        /*0004*/ 	.word	index@(_ZN7cutlass13device_kernelINS_4conv6kernel13ConvUniversalINS1_16ConvProblemShapeILNS1_8OperatorE0ELi3EEENS1_10collective14CollectiveConvINS1_46MainloopSm90TmaGmmaWarpSpecializedImplicitGemmILS5_0ELi11ELi3EN4cute5tupleIJNSA_1CILi2EEENSC_ILi1EEESE_EEENS1_36KernelImplicitTmaWarpSpecializedSm90ELi1EEENSB_IJNSC_ILi256EEENSC_ILi64EEENSB_IJNSC_ILi32EEEEEEEEENS_6half_tESN_NSA_8TiledMMAINSA_8MMA_AtomIJNSA_4SM904GMMA25MMA_64x64x16_F32F16F16_SSILNSR_5MajorE0ELST_0ELNSR_7ScaleInE1ELSU_1EEEEEENSA_6LayoutINSB_IJSE_SE_SE_EEENSB_IJNSC_ILi0EEESZ_SZ_EEEEENSB_IJNSA_10UnderscoreES12_S12_EEEEENS7_6detail26Sm90ImplicitGemmTileTraitsINSA_20SM90_TMA_LOAD_IM2COLENSA_14ComposedLayoutINSA_7SwizzleILi2ELi4ELi3EEENSA_18smem_ptr_flag_bitsILi16EEENSX_INSB_IJNSB_IJNSC_ILi8EEESK_EEENSB_IJSK_SE_EEENSB_IJSE_NSC_ILi11EEEEEEEEENSB_IJNSB_IJSK_SI_EEENSB_IJSE_SZ_EEENSB_IJSZ_NSC_ILi8192EEEEEEEEEEEEEvEENS16_INSA_23SM90_TMA_LOAD_MULTICASTENS18_IS1A_S1C_NSX_INSB_IJNSB_IJS1D_S1D_EEES1F_S1H_EEENSB_IJS1J_S1K_NSB_IJSZ_NSC_ILi2048EEEEEEEEEEEEEvEEEENS_8epilogue10collective6detail29Sm90TmaWarpSpecializedAdapterINS22_15DefaultEpilogueISN_NSB_IJNSB_IJllllEEESE_SZ_EEES27_NS21_6thread17LinearCombinationISN_Li1EffLNS28_9ScaleType4KindE0ELNS_15FloatRoundStyleE2ESN_EENS_4gemm15EpilogueDefaultEEEEEvvEEEEvNT_6ParamsE)
        /*0008*/ 	.word	0x0000009a


	//----- nvinfo : EIATTR_FRAME_SIZE
	.align		4
.L_12:
        /*000c*/ 	.byte	0x04, 0x11
        /*000e*/ 	.short	(.L_14 - .L_13)
	.align		4
.L_13:
        /*0010*/ 	.word	index@(_ZN7cutlass13device_kernelINS_4conv6kernel13ConvUniversalINS1_16ConvProblemShapeILNS1_8OperatorE0ELi3EEENS1_10collective14CollectiveConvINS1_46MainloopSm90TmaGmmaWarpSpecializedImplicitGemmILS5_0ELi11ELi3EN4cute5tupleIJNSA_1CILi2EEENSC_ILi1EEESE_EEENS1_36KernelImplicitTmaWarpSpecializedSm90ELi1EEENSB_IJNSC_ILi256EEENSC_ILi64EEENSB_IJNSC_ILi32EEEEEEEEENS_6half_tESN_NSA_8TiledMMAINSA_8MMA_AtomIJNSA_4SM904GMMA25MMA_64x64x16_F32F16F16_SSILNSR_5MajorE0ELST_0ELNSR_7ScaleInE1ELSU_1EEEEEENSA_6LayoutINSB_IJSE_SE_SE_EEENSB_IJNSC_ILi0EEESZ_SZ_EEEEENSB_IJNSA_10UnderscoreES12_S12_EEEEENS7_6detail26Sm90ImplicitGemmTileTraitsINSA_20SM90_TMA_LOAD_IM2COLENSA_14ComposedLayoutINSA_7SwizzleILi2ELi4ELi3EEENSA_18smem_ptr_flag_bitsILi16EEENSX_INSB_IJNSB_IJNSC_ILi8EEESK_EEENSB_IJSK_SE_EEENSB_IJSE_NSC_ILi11EEEEEEEEENSB_IJNSB_IJSK_SI_EEENSB_IJSE_SZ_EEENSB_IJSZ_NSC_ILi8192EEEEEEEEEEEEEvEENS16_INSA_23SM90_TMA_LOAD_MULTICASTENS18_IS1A_S1C_NSX_INSB_IJNSB_IJS1D_S1D_EEES1F_S1H_EEENSB_IJS1J_S1K_NSB_IJSZ_NSC_ILi2048EEEEEEEEEEEEEvEEEENS_8epilogue10collective6detail29Sm90TmaWarpSpecializedAdapterINS22_15DefaultEpilogueISN_NSB_IJNSB_IJllllEEESE_SZ_EEES27_NS21_6thread17LinearCombinationISN_Li1EffLNS28_9ScaleType4KindE0ELNS_15FloatRoundStyleE2ESN_EENS_4gemm15EpilogueDefaultEEEEEvvEEEEvNT_6ParamsE)
        /*0014*/ 	.word	0x00000000


	//----- nvinfo : EIATTR_MIN_STACK_SIZE
	.align		4
.L_14:
        /*0018*/ 	.byte	0x04, 0x12
        /*001a*/ 	.short	(.L_16 - .L_15)
	.align		4
.L_15:
        /*001c*/ 	.word	index@(_ZN7cutlass13device_kernelINS_4conv6kernel13ConvUniversalINS1_16ConvProblemShapeILNS1_8OperatorE0ELi3EEENS1_10collective14CollectiveConvINS1_46MainloopSm90TmaGmmaWarpSpecializedImplicitGemmILS5_0ELi11ELi3EN4cute5tupleIJNSA_1CILi2EEENSC_ILi1EEESE_EEENS1_36KernelImplicitTmaWarpSpecializedSm90ELi1EEENSB_IJNSC_ILi256EEENSC_ILi64EEENSB_IJNSC_ILi32EEEEEEEEENS_6half_tESN_NSA_8TiledMMAINSA_8MMA_AtomIJNSA_4SM904GMMA25MMA_64x64x16_F32F16F16_SSILNSR_5MajorE0ELST_0ELNSR_7ScaleInE1ELSU_1EEEEEENSA_6LayoutINSB_IJSE_SE_SE_EEENSB_IJNSC_ILi0EEESZ_SZ_EEEEENSB_IJNSA_10UnderscoreES12_S12_EEEEENS7_6detail26Sm90ImplicitGemmTileTraitsINSA_20SM90_TMA_LOAD_IM2COLENSA_14ComposedLayoutINSA_7SwizzleILi2ELi4ELi3EEENSA_18smem_ptr_flag_bitsILi16EEENSX_INSB_IJNSB_IJNSC_ILi8EEESK_EEENSB_IJSK_SE_EEENSB_IJSE_NSC_ILi11EEEEEEEEENSB_IJNSB_IJSK_SI_EEENSB_IJSE_SZ_EEENSB_IJSZ_NSC_ILi8192EEEEEEEEEEEEEvEENS16_INSA_23SM90_TMA_LOAD_MULTICASTENS18_IS1A_S1C_NSX_INSB_IJNSB_IJS1D_S1D_EEES1F_S1H_EEENSB_IJS1J_S1K_NSB_IJSZ_NSC_ILi2048EEEEEEEEEEEEEvEEEENS_8epilogue10collective6detail29Sm90TmaWarpSpecializedAdapterINS22_15DefaultEpilogueISN_NSB_IJNSB_IJllllEEESE_SZ_EEES27_NS21_6thread17LinearCombinationISN_Li1EffLNS28_9ScaleType4KindE0ELNS_15FloatRoundStyleE2ESN_EENS_4gemm15EpilogueDefaultEEEEEvvEEEEvNT_6ParamsE)
        /*0020*/ 	.word	0x00000000
.L_16:


//--------------------- .nv.compat                --------------------------
	.section	.nv.compat,"",@"SHT_CUDA_COMPAT_INFO"
	.align	4
        /*0000*/ 	.byte	0x02, 0x09, 0x01, 0x00, 0x02, 0x02, 0x04, 0x00, 0x02, 0x05, 0x05, 0x00, 0x03, 0x07, 0x01, 0x01
        /*0010*/ 	.byte	0x02, 0x03, 0x01, 0x00, 0x02, 0x06, 0x01, 0x00, 0x04, 0x0b, 0x08, 0x00, 0x00, 0x00, 0x00, 0x00
        /*0020*/ 	.byte	0x00, 0x00, 0x00, 0x00


//--------------------- .nv.info._ZN7cutlass13device_kernelINS_4conv6kernel13ConvUniversalINS1_16ConvProblemShapeILNS1_8OperatorE0ELi3EEENS1_10collective14CollectiveConvINS1_46MainloopSm90TmaGmmaWarpSpecializedImplicitGemmILS5_0ELi11ELi3EN4cute5tupleIJNSA_1CILi2EEENSC_ILi1EEESE_EEENS1_36KernelImplicitTmaWarpSpecializedSm90ELi1EEENSB_IJNSC_ILi256EEENSC_ILi64EEENSB_IJNSC_ILi32EEEEEEEEENS_6half_tESN_NSA_8TiledMMAINSA_8MMA_AtomIJNSA_4SM904GMMA25MMA_64x64x16_F32F16F16_SSILNSR_5MajorE0ELST_0ELNSR_7ScaleInE1ELSU_1EEEEEENSA_6LayoutINSB_IJSE_SE_SE_EEENSB_IJNSC_ILi0EEESZ_SZ_EEEEENSB_IJNSA_10UnderscoreES12_S12_EEEEENS7_6detail26Sm90ImplicitGemmTileTraitsINSA_20SM90_TMA_LOAD_IM2COLENSA_14ComposedLayoutINSA_7SwizzleILi2ELi4ELi3EEENSA_18smem_ptr_flag_bitsILi16EEENSX_INSB_IJNSB_IJNSC_ILi8EEESK_EEENSB_IJSK_SE_EEENSB_IJSE_NSC_ILi11EEEEEEEEENSB_IJNSB_IJSK_SI_EEENSB_IJSE_SZ_EEENSB_IJSZ_NSC_ILi8192EEEEEEEEEEEEEvEENS16_INSA_23SM90_TMA_LOAD_MULTICASTENS18_IS1A_S1C_NSX_INSB_IJNSB_IJS1D_S1D_EEES1F_S1H_EEENSB_IJS1J_S1K_NSB_IJSZ_NSC_ILi2048EEEEEEEEEEEEEvEEEENS_8epilogue10collective6detail29Sm90TmaWarpSpecializedAdapterINS22_15DefaultEpilogueISN_NSB_IJNSB_IJllllEEESE_SZ_EEES27_NS21_6thread17LinearCombinationISN_Li1EffLNS28_9ScaleType4KindE0ELNS_15FloatRoundStyleE2ESN_EENS_4gemm15EpilogueDefaultEEEEEvvEEEEvNT_6ParamsE --------------------------
	.section	.nv.info._ZN7cutlass13device_kernelINS_4conv6kernel13ConvUniversalINS1_16ConvProblemShapeILNS1_8OperatorE0ELi3EEENS1_10collective14CollectiveConvINS1_46MainloopSm90TmaGmmaWarpSpecializedImplicitGemmILS5_0ELi11ELi3EN4cute5tupleIJNSA_1CILi2EEENSC_ILi1EEESE_EEENS1_36KernelImplicitTmaWarpSpecializedSm90ELi1EEENSB_IJNSC_ILi256EEENSC_ILi64EEENSB_IJNSC_ILi32EEEEEEEEENS_6half_tESN_NSA_8TiledMMAINSA_8MMA_AtomIJNSA_4SM904GMMA25MMA_64x64x16_F32F16F16_SSILNSR_5MajorE0ELST_0ELNSR_7ScaleInE1ELSU_1EEEEEENSA_6LayoutINSB_IJSE_SE_SE_EEENSB_IJNSC_ILi0EEESZ_SZ_EEEEENSB_IJNSA_10UnderscoreES12_S12_EEEEENS7_6detail26Sm90ImplicitGemmTileTraitsINSA_20SM90_TMA_LOAD_IM2COLENSA_14ComposedLayoutINSA_7SwizzleILi2ELi4ELi3EEENSA_18smem_ptr_flag_bitsILi16EEENSX_INSB_IJNSB_IJNSC_ILi8EEESK_EEENSB_IJSK_SE_EEENSB_IJSE_NSC_ILi11EEEEEEEEENSB_IJNSB_IJSK_SI_EEENSB_IJSE_SZ_EEENSB_IJSZ_NSC_ILi8192EEEEEEEEEEEEEvEENS16_INSA_23SM90_TMA_LOAD_MULTICASTENS18_IS1A_S1C_NSX_INSB_IJNSB_IJS1D_S1D_EEES1F_S1H_EEENSB_IJS1J_S1K_NSB_IJSZ_NSC_ILi2048EEEEEEEEEEEEEvEEEENS_8epilogue10collective6detail29Sm90TmaWarpSpecializedAdapterINS22_15DefaultEpilogueISN_NSB_IJNSB_IJllllEEESE_SZ_EEES27_NS21_6thread17LinearCombinationISN_Li1EffLNS28_9ScaleType4KindE0ELNS_15FloatRoundStyleE2ESN_EENS_4gemm15EpilogueDefaultEEEEEvvEEEEvNT_6ParamsE,"",@"SHT_CUDA_INFO"
	.sectionflags	@""
	.align	4


	//----- nvinfo : EIATTR_CUDA_API_VERSION
	.align		4
        /*0000*/ 	.byte	0x04, 0x37
        /*0002*/ 	.short	(.L_18 - .L_17)
.L_17:
        /*0004*/ 	.word	0x00000082


	//----- nvinfo : EIATTR_KPARAM_INFO
	.align		4
.L_18:
        /*0008*/ 	.byte	0x04, 0x17
        /*000a*/ 	.short	(.L_20 - .L_19)
.L_19:
        /*000c*/ 	.word	0x00000000
        /*0010*/ 	.short	0x0000
        /*0012*/ 	.short	0x0070
        /*0014*/ 	.byte	0x00, 0xf0, 0x01, 0x10


	//----- nvinfo : EIATTR_SPARSE_MMA_MASK
	.align		4
.L_20:
        /*0018*/ 	.byte	0x03, 0x50
        /*001a*/ 	.short	0x0000


	//----- nvinfo : EIATTR_MAXREG_COUNT
	.align		4
        /*001c*/ 	.byte	0x03, 0x1b
        /*001e*/ 	.short	0x00ff


	//----- nvinfo : EIATTR_NUM_BARRIERS
	.align		4
        /*0020*/ 	.byte	0x02, 0x4c
        /*0022*/ 	.byte	0x01
	.zero		1


	//----- nvinfo : EIATTR_MERCURY_ISA_VERSION
	.align		4
        /*0024*/ 	.byte	0x03, 0x5f
        /*0026*/ 	.short	0x0101


	//----- nvinfo : EIATTR_COOP_GROUP_MASK_REGIDS
	.align		4
        /*0028*/ 	.byte	0x04, 0x29
        /*002a*/ 	.short	(.L_22 - .L_21)


	//   ....[0]....
.L_21:
        /*002c*/ 	.word	0xffffffff


	//   ....[1]....
        /*0030*/ 	.word	0xffffffff


	//   ....[2]....
        /*0034*/ 	.word	0xffffffff


	//   ....[3]....
        /*0038*/ 	.word	0xffffffff


	//----- nvinfo : EIATTR_COOP_GROUP_INSTR_OFFSETS
	.align		4
.L_22:
        /*003c*/ 	.byte	0x04, 0x28
        /*003e*/ 	.short	(.L_24 - .L_23)


	//   ....[0]....
.L_23:
        /*0040*/ 	.word	0x00000070


	//   ....[1]....
        /*0044*/ 	.word	0x00000080


	//   ....[2]....
        /*0048*/ 	.word	0x00000140


	//   ....[3]....
        /*004c*/ 	.word	0x000007b0


	//----- nvinfo : EIATTR_MBARRIER_INSTR_OFFSETS
	.align		4
.L_24:
        /*0050*/ 	.byte	0x04, 0x39
        /*0052*/ 	.short	(.L_26 - .L_25)


	//   ....[0]....
.L_25:
        /*0054*/ 	.word	0x00000310
        /*0058*/ 	.word	0x000000ff
        /*005c*/ 	.word	0x00037000
        /*0060*/ 	.short	0x0100
        /*0062*/ 	.byte	0x08
	.zero		1


	//   ....[1]....
        /*0064*/ 	.word	0x00000320
        /*0068*/ 	.word	0x000000ff
        /*006c*/ 	.word	0x00037058
        /*0070*/ 	.short	0x0100
        /*0072*/ 	.byte	0x08
	.zero		1


	//   ....[2]....
        /*0074*/ 	.word	0x00000330
        /*0078*/ 	.word	0x000000ff
        /*007c*/ 	.word	0x00037008
        /*0080*/ 	.short	0x0100
        /*0082*/ 	.byte	0x08
	.zero		1


	//   ....[3]....
        /*0084*/ 	.word	0x00000340
        /*0088*/ 	.word	0x000000ff
        /*008c*/ 	.word	0x00037060
        /*0090*/ 	.short	0x0100
        /*0092*/ 	.byte	0x08
	.zero		1


	//   ....[4]....
        /*0094*/ 	.word	0x00000350
        /*0098*/ 	.word	0x000000ff
        /*009c*/ 	.word	0x00037010
        /*00a0*/ 	.short	0x0100
        /*00a2*/ 	.byte	0x08
	.zero		1


	//   ....[5]....
        /*00a4*/ 	.word	0x00000360
        /*00a8*/ 	.word	0x000000ff
        /*00ac*/ 	.word	0x00037068
        /*00b0*/ 	.short	0x0100
        /*00b2*/ 	.byte	0x08
	.zero		1


	//   ....[6]....
        /*00b4*/ 	.word	0x00000370
        /*00b8*/ 	.word	0x000000ff
        /*00bc*/ 	.word	0x00037018
        /*00c0*/ 	.short	0x0100
        /*00c2*/ 	.byte	0x08
	.zero		1


	//   ....[7]....
        /*00c4*/ 	.word	0x00000380
        /*00c8*/ 	.word	0x000000ff
        /*00cc*/ 	.word	0x00037070
        /*00d0*/ 	.short	0x0100
        /*00d2*/ 	.byte	0x08
	.zero		1


	//   ....[8]....
        /*00d4*/ 	.word	0x00000390
        /*00d8*/ 	.word	0x000000ff
        /*00dc*/ 	.word	0x00037020
        /*00e0*/ 	.short	0x0100
        /*00e2*/ 	.byte	0x08
	.zero		1


	//   ....[9]....
        /*00e4*/ 	.word	0x000003a0
        /*00e8*/ 	.word	0x000000ff
        /*00ec*/ 	.word	0x00037078
        /*00f0*/ 	.short	0x0100
        /*00f2*/ 	.byte	0x08
	.zero		1


	//   ....[10]....
        /*00f4*/ 	.word	0x000003b0
        /*00f8*/ 	.word	0x000000ff
        /*00fc*/ 	.word	0x00037028
        /*0100*/ 	.short	0x0100
        /*0102*/ 	.byte	0x08
	.zero		1


	//   ....[11]....
        /*0104*/ 	.word	0x000003c0
        /*0108*/ 	.word	0x000000ff
        /*010c*/ 	.word	0x00037080
        /*0110*/ 	.short	0x0100
        /*0112*/ 	.byte	0x08
	.zero		1


	//   ....[12]....
        /*0114*/ 	.word	0x000003d0
        /*0118*/ 	.word	0x000000ff
        /*011c*/ 	.word	0x00037030
        /*0120*/ 	.short	0x0100
        /*0122*/ 	.byte	0x08
	.zero		1


	//   ....[13]....
        /*0124*/ 	.word	0x000003e0
        /*0128*/ 	.word	0x000000ff
        /*012c*/ 	.word	0x00037088
        /*0130*/ 	.short	0x0100
        /*0132*/ 	.byte	0x08
	.zero		1


	//   ....[14]....
        /*0134*/ 	.word	0x000003f0
        /*0138*/ 	.word	0x000000ff
        /*013c*/ 	.word	0x00037038
        /*0140*/ 	.short	0x0100
        /*0142*/ 	.byte	0x08
	.zero		1


	//   ....[15]....
        /*0144*/ 	.word	0x00000400
        /*0148*/ 	.word	0x000000ff
        /*014c*/ 	.word	0x00037090
        /*0150*/ 	.short	0x0100
        /*0152*/ 	.byte	0x08
	.zero		1


	//   ....[16]....
        /*0154*/ 	.word	0x00000410
        /*0158*/ 	.word	0x000000ff
        /*015c*/ 	.word	0x00037040
        /*0160*/ 	.short	0x0100
        /*0162*/ 	.byte	0x08
	.zero		1


	//   ....[17]....
        /*0164*/ 	.word	0x00000420
        /*0168*/ 	.word	0x000000ff
        /*016c*/ 	.word	0x00037098
        /*0170*/ 	.short	0x0100
        /*0172*/ 	.byte	0x08
	.zero		1


	//   ....[18]....
        /*0174*/ 	.word	0x00000430
        /*0178*/ 	.word	0x000000ff
        /*017c*/ 	.word	0x00037048
        /*0180*/ 	.short	0x0100
        /*0182*/ 	.byte	0x08
	.zero		1


	//   ....[19]....
        /*0184*/ 	.word	0x00000440
        /*0188*/ 	.word	0x000000ff
        /*018c*/ 	.word	0x000370a0
        /*0190*/ 	.short	0x0100
        /*0192*/ 	.byte	0x08
	.zero		1


	//   ....[20]....
        /*0194*/ 	.word	0x00000450
        /*0198*/ 	.word	0x000000ff
        /*019c*/ 	.word	0x00037050
        /*01a0*/ 	.short	0x0100
        /*01a2*/ 	.byte	0x08
	.zero		1


	//   ....[21]....
        /*01a4*/ 	.word	0x00000460
        /*01a8*/ 	.word	0x000000ff
        /*01ac*/ 	.word	0x000370a8
        /*01b0*/ 	.short	0x0100
        /*01b2*/ 	.byte	0x08
	.zero		1


	//   ....[22]....
        /*01b4*/ 	.word	0x00001020
        /*01b8*/ 	.word	0x00000008
        /*01bc*/ 	.word	0x00037000
        /*01c0*/ 	.short	0x010a
        /*01c2*/ 	.byte	0x3f
	.zero		1


	//   ....[23]....
        /*01c4*/ 	.word	0x000014a0
        /*01c8*/ 	.word	0x0000000a
        /*01cc*/ 	.word	0x00037000
        /*01d0*/ 	.short	0x010a
        /*01d2*/ 	.byte	0x3f
	.zero		1


	//   ....[24]....
        /*01d4*/ 	.word	0x000017a0
        /*01d8*/ 	.word	0x00000009
        /*01dc*/ 	.word	0x00000000
        /*01e0*/ 	.short	0x0101
        /*01e2*/ 	.byte	0x3f
	.zero		1


	//   ....[25]....
        /*01e4*/ 	.word	0x000019d0
        /*01e8*/ 	.word	0x00000005
        /*01ec*/ 	.word	0x00000000
        /*01f0*/ 	.short	0x0101
        /*01f2*/ 	.byte	0x3f
	.zero		1


	//   ....[26]....
        /*01f4*/ 	.word	0x0000c040
        /*01f8*/ 	.word	0x0000000d
        /*01fc*/ 	.word	0x00037058
        /*0200*/ 	.short	0x010a
        /*0202*/ 	.byte	0x3f
	.zero		1


	//   ....[27]....
        /*0204*/ 	.word	0x0000c850
        /*0208*/ 	.word	0x00000003
        /*020c*/ 	.word	0x00000000
        /*0210*/ 	.short	0x010a
        /*0212*/ 	.byte	0x3f
	.zero		1


	//   ....[28]....
        /*0214*/ 	.word	0x0000c900
        /*0218*/ 	.word	0x00000000
        /*021c*/ 	.word	0x00000000
        /*0220*/ 	.short	0x010a
        /*0222*/ 	.byte	0x3f
	.zero		1


	//   ....[29]....
        /*0224*/ 	.word	0x0000c9b0
        /*0228*/ 	.word	0x00000000
        /*022c*/ 	.word	0x00000000
        /*0230*/ 	.short	0x010a
        /*0232*/ 	.byte	0x3f
	.zero		1


	//   ....[30]....
        /*0234*/ 	.word	0x0000ca60
        /*0238*/ 	.word	0x00000000
        /*023c*/ 	.word	0x00000000
        /*0240*/ 	.short	0x010a
        /*0242*/ 	.byte	0x3f
	.zero		1


	//   ....[31]....
        /*0244*/ 	.word	0x0000cb10
        /*0248*/ 	.word	0x00000000
        /*024c*/ 	.word	0x00000000
        /*0250*/ 	.short	0x010a
        /*0252*/ 	.byte	0x3f
	.zero		1


	//   ....[32]....
        /*0254*/ 	.word	0x0000cbc0
        /*0258*/ 	.word	0x00000000
        /*025c*/ 	.word	0x00000000
        /*0260*/ 	.short	0x010a
        /*0262*/ 	.byte	0x3f
	.zero		1


	//   ....[33]....
        /*0264*/ 	.word	0x0000cc70
        /*0268*/ 	.word	0x00000000
        /*026c*/ 	.word	0x00000000
        /*0270*/ 	.short	0x010a
        /*0272*/ 	.byte	0x3f
	.zero		1


	//   ....[34]....
        /*0274*/ 	.word	0x0000cd20
        /*0278*/ 	.word	0x00000000
        /*027c*/ 	.word	0x00000000
        /*0280*/ 	.short	0x010a
        /*0282*/ 	.byte	0x3f
	.zero		1


	//   ....[35]....
        /*0284*/ 	.word	0x0000cdd0
        /*0288*/ 	.word	0x00000000
        /*028c*/ 	.word	0x00000000
        /*0290*/ 	.short	0x010a
        /*0292*/ 	.byte	0x3f
	.zero		1


	//   ....[36]....
        /*0294*/ 	.word	0x0000ce80
        /*0298*/ 	.word	0x00000000
        /*029c*/ 	.word	0x00000000
        /*02a0*/ 	.short	0x010a
        /*02a2*/ 	.byte	0x3f
	.zero		1


	//   ....[37]....
        /*02a4*/ 	.word	0x0000cf30
        /*02a8*/ 	.word	0x00000005
        /*02ac*/ 	.word	0x00000000
        /*02b0*/ 	.short	0x010a
        /*02b2*/ 	.byte	0x3f
	.zero		1


	//----- nvinfo : EIATTR_NUM_MBARRIERS
	.align		4
.L_26:
        /*02b4*/ 	.byte	0x03, 0x38
        /*02b6*/ 	.short	0x0016


	//----- nvinfo : EIATTR_EXIT_INSTR_OFFSETS
	.align		4
        /*02b8*/ 	.byte	0x04, 0x1c
        /*02ba*/ 	.short	(.L_28 - .L_27)


	//   ....[0]....
.L_27:
        /*02bc*/ 	.word	0x00000b50


	//   ....[1]....
        /*02c0*/ 	.word	0x00001ad0


	//   ....[2]....
        /*02c4*/ 	.word	0x00008b70


	//   ....[3]....
        /*02c8*/ 	.word	0x00008bb0


	//   ....[4]....
        /*02cc*/ 	.word	0x0000be00


	//   ....[5]....
        /*02d0*/ 	.word	0x0000be40


	//   ....[6]....
        /*02d4*/ 	.word	0x0000be60


	//   ....[7]....
        /*02d8*/ 	.word	0x0000c740


	//   ....[8]....
        /*02dc*/ 	.word	0x0000cf60


	//----- nvinfo : EIATTR_MAX_THREADS
	.align		4
.L_28:
        /*02e0*/ 	.byte	0x04, 0x05
        /*02e2*/ 	.short	(.L_30 - .L_29)
.L_29:
        /*02e4*/ 	.word	0x00000100
        /*02e8*/ 	.word	0x00000001
        /*02ec*/ 	.word	0x00000001


	//----- nvinfo : EIATTR_CRS_STACK_SIZE
	.align		4
.L_30:
        /*02f0*/ 	.byte	0x04, 0x1e
        /*02f2*/ 	.short	(.L_32 - .L_31)
.L_31:
        /*02f4*/ 	.word	0x00000000


	//----- nvinfo : EIATTR_CBANK_PARAM_SIZE
	.align		4
.L_32:
        /*02f8*/ 	.byte	0x03, 0x19
        /*02fa*/ 	.short	0x0470


	//----- nvinfo : EIATTR_PARAM_CBANK
	.align		4
        /*02fc*/ 	.byte	0x04, 0x0a
        /*02fe*/ 	.short	(.L_34 - .L_33)
	.align		4
.L_33:
        /*0300*/ 	.word	index@(.nv.constant0._ZN7cutlass13device_kernelINS_4conv6kernel13ConvUniversalINS1_16ConvProblemShapeILNS1_8OperatorE0ELi3EEENS1_10collective14CollectiveConvINS1_46MainloopSm90TmaGmmaWarpSpecializedImplicitGemmILS5_0ELi11ELi3EN4cute5tupleIJNSA_1CILi2EEENSC_ILi1EEESE_EEENS1_36KernelImplicitTmaWarpSpecializedSm90ELi1EEENSB_IJNSC_ILi256EEENSC_ILi64EEENSB_IJNSC_ILi32EEEEEEEEENS_6half_tESN_NSA_8TiledMMAINSA_8MMA_AtomIJNSA_4SM904GMMA25MMA_64x64x16_F32F16F16_SSILNSR_5MajorE0ELST_0ELNSR_7ScaleInE1ELSU_1EEEEEENSA_6LayoutINSB_IJSE_SE_SE_EEENSB_IJNSC_ILi0EEESZ_SZ_EEEEENSB_IJNSA_10UnderscoreES12_S12_EEEEENS7_6detail26Sm90ImplicitGemmTileTraitsINSA_20SM90_TMA_LOAD_IM2COLENSA_14ComposedLayoutINSA_7SwizzleILi2ELi4ELi3EEENSA_18smem_ptr_flag_bitsILi16EEENSX_INSB_IJNSB_IJNSC_ILi8EEESK_EEENSB_IJSK_SE_EEENSB_IJSE_NSC_ILi11EEEEEEEEENSB_IJNSB_IJSK_SI_EEENSB_IJSE_SZ_EEENSB_IJSZ_NSC_ILi8192EEEEEEEEEEEEEvEENS16_INSA_23SM90_TMA_LOAD_MULTICASTENS18_IS1A_S1C_NSX_INSB_IJNSB_IJS1D_S1D_EEES1F_S1H_EEENSB_IJS1J_S1K_NSB_IJSZ_NSC_ILi2048EEEEEEEEEEEEEvEEEENS_8epilogue10collective6detail29Sm90TmaWarpSpecializedAdapterINS22_15DefaultEpilogueISN_NSB_IJNSB_IJllllEEESE_SZ_EEES27_NS21_6thread17LinearCombinationISN_Li1EffLNS28_9ScaleType4KindE0ELNS_15FloatRoundStyleE2ESN_EENS_4gemm15EpilogueDefaultEEEEEvvEEEEvNT_6ParamsE)
        /*0304*/ 	.short	0x0210
        /*0306*/ 	.short	0x0470


	//----- nvinfo : EIATTR_SW_WAR
	.align		4
.L_34:
        /*0308*/ 	.byte	0x04, 0x36
        /*030a*/ 	.short	(.L_36 - .L_35)
.L_35:
        /*030c*/ 	.word	0x00000008
.L_36:


//--------------------- .nv.callgraph             --------------------------
	.section	.nv.callgraph,"",@"SHT_CUDA_CALLGRAPH"
	.align	4
	.sectionentsize	8
	.align		4
        /*0000*/ 	.word	0x00000000
	.align		4
        /*0004*/ 	.word	0xffffffff
	.align		4
        /*0008*/ 	.word	0x00000000
	.align		4
        /*000c*/ 	.word	0xfffffffe
	.align		4
        /*0010*/ 	.word	0x00000000
	.align		4
        /*0014*/ 	.word	0xfffffffd
	.align		4
        /*0018*/ 	.word	0x00000000
	.align		4
        /*001c*/ 	.word	0xfffffffc


//--------------------- .nv.constant4             --------------------------
	.section	.nv.constant4,"a",@progbits
	.align	8
	.align		8
.nv.constant4:
        /*0000*/ 	.dword	_ZN39_INTERNAL_1a784452_4_k_cu_22316d75_28454cuda3std3__45__cpo5beginE
	.align		8
        /*0008*/ 	.dword	_ZN39_INTERNAL_1a784452_4_k_cu_22316d75_28454cuda3std3__45__cpo3endE
	.align		8
        /*0010*/ 	.dword	_ZN39_INTERNAL_1a784452_4_k_cu_22316d75_28454cuda3std3__45__cpo6cbeginE
	.align		8
        /*0018*/ 	.dword	_ZN39_INTERNAL_1a784452_4_k_cu_22316d75_28454cuda3std3__45__cpo4cendE
	.align		8
        /*0020*/ 	.dword	_ZN39_INTERNAL_1a784452_4_k_cu_22316d75_28454cuda3std3__441_GLOBAL__N__1a784452_4_k_cu_22316d75_28456ignoreE
	.align		8
        /*0028*/ 	.dword	_ZN39_INTERNAL_1a784452_4_k_cu_22316d75_28454cuda3std3__419piecewise_constructE
	.align		8
        /*0030*/ 	.dword	_ZN39_INTERNAL_1a784452_4_k_cu_22316d75_28454cuda3std3__48in_placeE
	.align		8
        /*0038*/ 	.dword	_ZN39_INTERNAL_1a784452_4_k_cu_22316d75_28454cuda3std6ranges3__45__cpo4swapE
	.align		8
        /*0040*/ 	.dword	_ZN39_INTERNAL_1a784452_4_k_cu_22316d75_28454cuda3std6ranges3__45__cpo9iter_moveE
	.align		8
        /*0048*/ 	.dword	_ZN39_INTERNAL_1a784452_4_k_cu_22316d75_28454cute7productE
	.align		8
        /*0050*/ 	.dword	_ZN39_INTERNAL_1a784452_4_k_cu_22316d75_28454cute1_E


//--------------------- .text._ZN7cutlass13device_kernelINS_4conv6kernel13ConvUniversalINS1_16ConvProblemShapeILNS1_8OperatorE0ELi3EEENS1_10collective14CollectiveConvINS1_46MainloopSm90TmaGmmaWarpSpecializedImplicitGemmILS5_0ELi11ELi3EN4cute5tupleIJNSA_1CILi2EEENSC_ILi1EEESE_EEENS1_36KernelImplicitTmaWarpSpecializedSm90ELi1EEENSB_IJNSC_ILi256EEENSC_ILi64EEENSB_IJNSC_ILi32EEEEEEEEENS_6half_tESN_NSA_8TiledMMAINSA_8MMA_AtomIJNSA_4SM904GMMA25MMA_64x64x16_F32F16F16_SSILNSR_5MajorE0ELST_0ELNSR_7ScaleInE1ELSU_1EEEEEENSA_6LayoutINSB_IJSE_SE_SE_EEENSB_IJNSC_ILi0EEESZ_SZ_EEEEENSB_IJNSA_10UnderscoreES12_S12_EEEEENS7_6detail26Sm90ImplicitGemmTileTraitsINSA_20SM90_TMA_LOAD_IM2COLENSA_14ComposedLayoutINSA_7SwizzleILi2ELi4ELi3EEENSA_18smem_ptr_flag_bitsILi16EEENSX_INSB_IJNSB_IJNSC_ILi8EEESK_EEENSB_IJSK_SE_EEENSB_IJSE_NSC_ILi11EEEEEEEEENSB_IJNSB_IJSK_SI_EEENSB_IJSE_SZ_EEENSB_IJSZ_NSC_ILi8192EEEEEEEEEEEEEvEENS16_INSA_23SM90_TMA_LOAD_MULTICASTENS18_IS1A_S1C_NSX_INSB_IJNSB_IJS1D_S1D_EEES1F_S1H_EEENSB_IJS1J_S1K_NSB_IJSZ_NSC_ILi2048EEEEEEEEEEEEEvEEEENS_8epilogue10collective6detail29Sm90TmaWarpSpecializedAdapterINS22_15DefaultEpilogueISN_NSB_IJNSB_IJllllEEESE_SZ_EEES27_NS21_6thread17LinearCombinationISN_Li1EffLNS28_9ScaleType4KindE0ELNS_15FloatRoundStyleE2ESN_EENS_4gemm15EpilogueDefaultEEEEEvvEEEEvNT_6ParamsE --------------------------
	.section	.text._ZN7cutlass13device_kernelINS_4conv6kernel13ConvUniversalINS1_16ConvProblemShapeILNS1_8OperatorE0ELi3EEENS1_10collective14CollectiveConvINS1_46MainloopSm90TmaGmmaWarpSpecializedImplicitGemmILS5_0ELi11ELi3EN4cute5tupleIJNSA_1CILi2EEENSC_ILi1EEESE_EEENS1_36KernelImplicitTmaWarpSpecializedSm90ELi1EEENSB_IJNSC_ILi256EEENSC_ILi64EEENSB_IJNSC_ILi32EEEEEEEEENS_6half_tESN_NSA_8TiledMMAINSA_8MMA_AtomIJNSA_4SM904GMMA25MMA_64x64x16_F32F16F16_SSILNSR_5MajorE0ELST_0ELNSR_7ScaleInE1ELSU_1EEEEEENSA_6LayoutINSB_IJSE_SE_SE_EEENSB_IJNSC_ILi0EEESZ_SZ_EEEEENSB_IJNSA_10UnderscoreES12_S12_EEEEENS7_6detail26Sm90ImplicitGemmTileTraitsINSA_20SM90_TMA_LOAD_IM2COLENSA_14ComposedLayoutINSA_7SwizzleILi2ELi4ELi3EEENSA_18smem_ptr_flag_bitsILi16EEENSX_INSB_IJNSB_IJNSC_ILi8EEESK_EEENSB_IJSK_SE_EEENSB_IJSE_NSC_ILi11EEEEEEEEENSB_IJNSB_IJSK_SI_EEENSB_IJSE_SZ_EEENSB_IJSZ_NSC_ILi8192EEEEEEEEEEEEEvEENS16_INSA_23SM90_TMA_LOAD_MULTICASTENS18_IS1A_S1C_NSX_INSB_IJNSB_IJS1D_S1D_EEES1F_S1H_EEENSB_IJS1J_S1K_NSB_IJSZ_NSC_ILi2048EEEEEEEEEEEEEvEEEENS_8epilogue10collective6detail29Sm90TmaWarpSpecializedAdapterINS22_15DefaultEpilogueISN_NSB_IJNSB_IJllllEEESE_SZ_EEES27_NS21_6thread17LinearCombinationISN_Li1EffLNS28_9ScaleType4KindE0ELNS_15FloatRoundStyleE2ESN_EENS_4gemm15EpilogueDefaultEEEEEvvEEEEvNT_6ParamsE,"ax",@progbits
	.align	128
.text._ZN7cutlass13device_kernelINS_4conv6kernel13ConvUniversalINS1_16ConvProblemShapeILNS1_8OperatorE0ELi3EEENS1_10collective14CollectiveConvINS1_46MainloopSm90TmaGmmaWarpSpecializedImplicitGemmILS5_0ELi11ELi3EN4cute5tupleIJNSA_1CILi2EEENSC_ILi1EEESE_EEENS1_36KernelImplicitTmaWarpSpecializedSm90ELi1EEENSB_IJNSC_ILi256EEENSC_ILi64EEENSB_IJNSC_ILi32EEEEEEEEENS_6half_tESN_NSA_8TiledMMAINSA_8MMA_AtomIJNSA_4SM904GMMA25MMA_64x64x16_F32F16F16_SSILNSR_5MajorE0ELST_0ELNSR_7ScaleInE1ELSU_1EEEEEENSA_6LayoutINSB_IJSE_SE_SE_EEENSB_IJNSC_ILi0EEESZ_SZ_EEEEENSB_IJNSA_10UnderscoreES12_S12_EEEEENS7_6detail26Sm90ImplicitGemmTileTraitsINSA_20SM90_TMA_LOAD_IM2COLENSA_14ComposedLayoutINSA_7SwizzleILi2ELi4ELi3EEENSA_18smem_ptr_flag_bitsILi16EEENSX_INSB_IJNSB_IJNSC_ILi8EEESK_EEENSB_IJSK_SE_EEENSB_IJSE_NSC_ILi11EEEEEEEEENSB_IJNSB_IJSK_SI_EEENSB_IJSE_SZ_EEENSB_IJSZ_NSC_ILi8192EEEEEEEEEEEEEvEENS16_INSA_23SM90_TMA_LOAD_MULTICASTENS18_IS1A_S1C_NSX_INSB_IJNSB_IJS1D_S1D_EEES1F_S1H_EEENSB_IJS1J_S1K_NSB_IJSZ_NSC_ILi2048EEEEEEEEEEEEEvEEEENS_8epilogue10collective6detail29Sm90TmaWarpSpecializedAdapterINS22_15DefaultEpilogueISN_NSB_IJNSB_IJllllEEESE_SZ_EEES27_NS21_6thread17LinearCombinationISN_Li1EffLNS28_9ScaleType4KindE0ELNS_15FloatRoundStyleE2ESN_EENS_4gemm15EpilogueDefaultEEEEEvvEEEEvNT_6ParamsE:
        .type           _ZN7cutlass13device_kernelINS_4conv6kernel13ConvUniversalINS1_16ConvProblemShapeILNS1_8OperatorE0ELi3EEENS1_10collective14CollectiveConvINS1_46MainloopSm90TmaGmmaWarpSpecializedImplicitGemmILS5_0ELi11ELi3EN4cute5tupleIJNSA_1CILi2EEENSC_ILi1EEESE_EEENS1_36KernelImplicitTmaWarpSpecializedSm90ELi1EEENSB_IJNSC_ILi256EEENSC_ILi64EEENSB_IJNSC_ILi32EEEEEEEEENS_6half_tESN_NSA_8TiledMMAINSA_8MMA_AtomIJNSA_4SM904GMMA25MMA_64x64x16_F32F16F16_SSILNSR_5MajorE0ELST_0ELNSR_7ScaleInE1ELSU_1EEEEEENSA_6LayoutINSB_IJSE_SE_SE_EEENSB_IJNSC_ILi0EEESZ_SZ_EEEEENSB_IJNSA_10UnderscoreES12_S12_EEEEENS7_6detail26Sm90ImplicitGemmTileTraitsINSA_20SM90_TMA_LOAD_IM2COLENSA_14ComposedLayoutINSA_7SwizzleILi2ELi4ELi3EEENSA_18smem_ptr_flag_bitsILi16EEENSX_INSB_IJNSB_IJNSC_ILi8EEESK_EEENSB_IJSK_SE_EEENSB_IJSE_NSC_ILi11EEEEEEEEENSB_IJNSB_IJSK_SI_EEENSB_IJSE_SZ_EEENSB_IJSZ_NSC_ILi8192EEEEEEEEEEEEEvEENS16_INSA_23SM90_TMA_LOAD_MULTICASTENS18_IS1A_S1C_NSX_INSB_IJNSB_IJS1D_S1D_EEES1F_S1H_EEENSB_IJS1J_S1K_NSB_IJSZ_NSC_ILi2048EEEEEEEEEEEEEvEEEENS_8epilogue10collective6detail29Sm90TmaWarpSpecializedAdapterINS22_15DefaultEpilogueISN_NSB_IJNSB_IJllllEEESE_SZ_EEES27_NS21_6thread17LinearCombinationISN_Li1EffLNS28_9ScaleType4KindE0ELNS_15FloatRoundStyleE2ESN_EENS_4gemm15EpilogueDefaultEEEEEvvEEEEvNT_6ParamsE,@function
        .size           _ZN7cutlass13device_kernelINS_4conv6kernel13ConvUniversalINS1_16ConvProblemShapeILNS1_8OperatorE0ELi3EEENS1_10collective14CollectiveConvINS1_46MainloopSm90TmaGmmaWarpSpecializedImplicitGemmILS5_0ELi11ELi3EN4cute5tupleIJNSA_1CILi2EEENSC_ILi1EEESE_EEENS1_36KernelImplicitTmaWarpSpecializedSm90ELi1EEENSB_IJNSC_ILi256EEENSC_ILi64EEENSB_IJNSC_ILi32EEEEEEEEENS_6half_tESN_NSA_8TiledMMAINSA_8MMA_AtomIJNSA_4SM904GMMA25MMA_64x64x16_F32F16F16_SSILNSR_5MajorE0ELST_0ELNSR_7ScaleInE1ELSU_1EEEEEENSA_6LayoutINSB_IJSE_SE_SE_EEENSB_IJNSC_ILi0EEESZ_SZ_EEEEENSB_IJNSA_10UnderscoreES12_S12_EEEEENS7_6detail26Sm90ImplicitGemmTileTraitsINSA_20SM90_TMA_LOAD_IM2COLENSA_14ComposedLayoutINSA_7SwizzleILi2ELi4ELi3EEENSA_18smem_ptr_flag_bitsILi16EEENSX_INSB_IJNSB_IJNSC_ILi8EEESK_EEENSB_IJSK_SE_EEENSB_IJSE_NSC_ILi11EEEEEEEEENSB_IJNSB_IJSK_SI_EEENSB_IJSE_SZ_EEENSB_IJSZ_NSC_ILi8192EEEEEEEEEEEEEvEENS16_INSA_23SM90_TMA_LOAD_MULTICASTENS18_IS1A_S1C_NSX_INSB_IJNSB_IJS1D_S1D_EEES1F_S1H_EEENSB_IJS1J_S1K_NSB_IJSZ_NSC_ILi2048EEEEEEEEEEEEEvEEEENS_8epilogue10collective6detail29Sm90TmaWarpSpecializedAdapterINS22_15DefaultEpilogueISN_NSB_IJNSB_IJllllEEESE_SZ_EEES27_NS21_6thread17LinearCombinationISN_Li1EffLNS28_9ScaleType4KindE0ELNS_15FloatRoundStyleE2ESN_EENS_4gemm15EpilogueDefaultEEEEEvvEEEEvNT_6ParamsE,(.L_x_267 - _ZN7cutlass13device_kernelINS_4conv6kernel13ConvUniversalINS1_16ConvProblemShapeILNS1_8OperatorE0ELi3EEENS1_10collective14CollectiveConvINS1_46MainloopSm90TmaGmmaWarpSpecializedImplicitGemmILS5_0ELi11ELi3EN4cute5tupleIJNSA_1CILi2EEENSC_ILi1EEESE_EEENS1_36KernelImplicitTmaWarpSpecializedSm90ELi1EEENSB_IJNSC_ILi256EEENSC_ILi64EEENSB_IJNSC_ILi32EEEEEEEEENS_6half_tESN_NSA_8TiledMMAINSA_8MMA_AtomIJNSA_4SM904GMMA25MMA_64x64x16_F32F16F16_SSILNSR_5MajorE0ELST_0ELNSR_7ScaleInE1ELSU_1EEEEEENSA_6LayoutINSB_IJSE_SE_SE_EEENSB_IJNSC_ILi0EEESZ_SZ_EEEEENSB_IJNSA_10UnderscoreES12_S12_EEEEENS7_6detail26Sm90ImplicitGemmTileTraitsINSA_20SM90_TMA_LOAD_IM2COLENSA_14ComposedLayoutINSA_7SwizzleILi2ELi4ELi3EEENSA_18smem_ptr_flag_bitsILi16EEENSX_INSB_IJNSB_IJNSC_ILi8EEESK_EEENSB_IJSK_SE_EEENSB_IJSE_NSC_ILi11EEEEEEEEENSB_IJNSB_IJSK_SI_EEENSB_IJSE_SZ_EEENSB_IJSZ_NSC_ILi8192EEEEEEEEEEEEEvEENS16_INSA_23SM90_TMA_LOAD_MULTICASTENS18_IS1A_S1C_NSX_INSB_IJNSB_IJS1D_S1D_EEES1F_S1H_EEENSB_IJS1J_S1K_NSB_IJSZ_NSC_ILi2048EEEEEEEEEEEEEvEEEENS_8epilogue10collective6detail29Sm90TmaWarpSpecializedAdapterINS22_15DefaultEpilogueISN_NSB_IJNSB_IJllllEEESE_SZ_EEES27_NS21_6thread17LinearCombinationISN_Li1EffLNS28_9ScaleType4KindE0ELNS_15FloatRoundStyleE2ESN_EENS_4gemm15EpilogueDefaultEEEEEvvEEEEvNT_6ParamsE)
        .other          _ZN7cutlass13device_kernelINS_4conv6kernel13ConvUniversalINS1_16ConvProblemShapeILNS1_8OperatorE0ELi3EEENS1_10collective14CollectiveConvINS1_46MainloopSm90TmaGmmaWarpSpecializedImplicitGemmILS5_0ELi11ELi3EN4cute5tupleIJNSA_1CILi2EEENSC_ILi1EEESE_EEENS1_36KernelImplicitTmaWarpSpecializedSm90ELi1EEENSB_IJNSC_ILi256EEENSC_ILi64EEENSB_IJNSC_ILi32EEEEEEEEENS_6half_tESN_NSA_8TiledMMAINSA_8MMA_AtomIJNSA_4SM904GMMA25MMA_64x64x16_F32F16F16_SSILNSR_5MajorE0ELST_0ELNSR_7ScaleInE1ELSU_1EEEEEENSA_6LayoutINSB_IJSE_SE_SE_EEENSB_IJNSC_ILi0EEESZ_SZ_EEEEENSB_IJNSA_10UnderscoreES12_S12_EEEEENS7_6detail26Sm90ImplicitGemmTileTraitsINSA_20SM90_TMA_LOAD_IM2COLENSA_14ComposedLayoutINSA_7SwizzleILi2ELi4ELi3EEENSA_18smem_ptr_flag_bitsILi16EEENSX_INSB_IJNSB_IJNSC_ILi8EEESK_EEENSB_IJSK_SE_EEENSB_IJSE_NSC_ILi11EEEEEEEEENSB_IJNSB_IJSK_SI_EEENSB_IJSE_SZ_EEENSB_IJSZ_NSC_ILi8192EEEEEEEEEEEEEvEENS16_INSA_23SM90_TMA_LOAD_MULTICASTENS18_IS1A_S1C_NSX_INSB_IJNSB_IJS1D_S1D_EEES1F_S1H_EEENSB_IJS1J_S1K_NSB_IJSZ_NSC_ILi2048EEEEEEEEEEEEEvEEEENS_8epilogue10collective6detail29Sm90TmaWarpSpecializedAdapterINS22_15DefaultEpilogueISN_NSB_IJNSB_IJllllEEESE_SZ_EEES27_NS21_6thread17LinearCombinationISN_Li1EffLNS28_9ScaleType4KindE0ELNS_15FloatRoundStyleE2ESN_EENS_4gemm15EpilogueDefaultEEEEEvvEEEEvNT_6ParamsE,@"STO_CUDA_ENTRY STV_DEFAULT"
_ZN7cutlass13device_kernelINS_4conv6kernel13ConvUniversalINS1_16ConvProblemShapeILNS1_8OperatorE0ELi3EEENS1_10collective14CollectiveConvINS1_46MainloopSm90TmaGmmaWarpSpecializedImplicitGemmILS5_0ELi11ELi3EN4cute5tupleIJNSA_1CILi2EEENSC_ILi1EEESE_EEENS1_36KernelImplicitTmaWarpSpecializedSm90ELi1EEENSB_IJNSC_ILi256EEENSC_ILi64EEENSB_IJNSC_ILi32EEEEEEEEENS_6half_tESN_NSA_8TiledMMAINSA_8MMA_AtomIJNSA_4SM904GMMA25MMA_64x64x16_F32F16F16_SSILNSR_5MajorE0ELST_0ELNSR_7ScaleInE1ELSU_1EEEEEENSA_6LayoutINSB_IJSE_SE_SE_EEENSB_IJNSC_ILi0EEESZ_SZ_EEEEENSB_IJNSA_10UnderscoreES12_S12_EEEEENS7_6detail26Sm90ImplicitGemmTileTraitsINSA_20SM90_TMA_LOAD_IM2COLENSA_14ComposedLayoutINSA_7SwizzleILi2ELi4ELi3EEENSA_18smem_ptr_flag_bitsILi16EEENSX_INSB_IJNSB_IJNSC_ILi8EEESK_EEENSB_IJSK_SE_EEENSB_IJSE_NSC_ILi11EEEEEEEEENSB_IJNSB_IJSK_SI_EEENSB_IJSE_SZ_EEENSB_IJSZ_NSC_ILi8192EEEEEEEEEEEEEvEENS16_INSA_23SM90_TMA_LOAD_MULTICASTENS18_IS1A_S1C_NSX_INSB_IJNSB_IJS1D_S1D_EEES1F_S1H_EEENSB_IJS1J_S1K_NSB_IJSZ_NSC_ILi2048EEEEEEEEEEEEEvEEEENS_8epilogue10collective6detail29Sm90TmaWarpSpecializedAdapterINS22_15DefaultEpilogueISN_NSB_IJNSB_IJllllEEESE_SZ_EEES27_NS21_6thread17LinearCombinationISN_Li1EffLNS28_9ScaleType4KindE0ELNS_15FloatRoundStyleE2ESN_EENS_4gemm15EpilogueDefaultEEEEEvvEEEEvNT_6ParamsE:
[----:B------:R-:W-:Y:S01]  /*0000*/  LDC R1, c[0x0][0x28] ;  /* 0x00000a00ff017b82 */ /* 0x000fe20000000800 */
[----:B------:R-:W0:Y:S01]  /*0010*/  S2R R13, SR_TID.X ;  /* 0x00000000000d7919 */ /* 0x000e220000002100 */
[----:B------:R-:W-:Y:S01]  /*0020*/  ELECT P0, URZ, PT ;  /* 0x00000000003f782f */ /* 0x000fe20003800000 */
[----:B------:R-:W-:Y:S01]  /*0030*/  BSSY B0, `(.L_x_0) ;  /* 0x0000010000007945 */ /* 0x000fe20003800000 */
[----:B------:R-:W1:Y:S01]  /*0040*/  S2R R12, SR_CTAID.X ;  /* 0x00000000000c7919 */ /* 0x000e620000002500 */
[--C-:B0-----:R-:W-:Y:S02]  /*0050*/  SHF.R.U32.HI R2, RZ, 0x5, R13.reuse ;  /* 0x00000005ff027819 */ /* 0x101fe4000001160d */
[----:B------:R-:W-:-:S03]  /*0060*/  SHF.R.U32.HI R0, RZ, 0x7, R13 ;  /* 0x00000007ff007819 */ /* 0x000fc6000001160d */
[----:B------:R-:W0:Y:S04]  /*0070*/  SHFL.IDX PT, R4, R2, RZ, 0x1f ;  /* 0x00001fff02047589 */ /* 0x000e2800000e0000 */
[----:B------:R2:W3:Y:S01]  /*0080*/  SHFL.IDX PT, R10, R0, RZ, 0x1f ;  /* 0x00001fff000a7589 */ /* 0x0004e200000e0000 */
[----:B0-----:R-:W-:-:S13]  /*0090*/  ISETP.NE.OR P0, PT, R4, RZ, !P0 ;  /* 0x000000ff0400720c */ /* 0x001fda0004705670 */
[----:B-123--:R-:W-:Y:S05]  /*00a0*/  @P0 BRA `(.L_x_1) ;  /* 0x0000000000200947 */ /* 0x00efea0003800000 */
[----:B------:R-:W-:Y:S02]  /*00b0*/  ULDC.64 UR4, c[0x0][0x198] ;  /* 0x0000660000047ab9 */ /* 0x000fe40000000a00 */
[----:B------:R-:W-:Y:S02]  /*00c0*/  UIADD3 UR6, UP0, UR4, 0xf0, URZ ;  /* 0x000000f004067890 */ /* 0x000fe4000ff1e03f */
[----:B------:R-:W-:Y:S02]  /*00d0*/  UIADD3 UR4, UP1, UR4, 0x270, URZ ;  /* 0x0000027004047890 */ /* 0x000fe4000ff3e03f */
[----:B------:R-:W-:Y:S02]  /*00e0*/  UIADD3.X UR7, URZ, UR5, URZ, UP0, !UPT ;  /* 0x000000053f077290 */ /* 0x000fe400087fe43f */
[----:B------:R-:W-:-:S07]  /*00f0*/  UIADD3.X UR5, URZ, UR5, URZ, UP1, !UPT ;  /* 0x000000053f057290 */ /* 0x000fce0008ffe43f */
[----:B------:R0:W-:Y:S02]  /*0100*/  UTMACCTL.PF [UR6] ;  /* 0x00000000060079b9 */ /* 0x0001e40008040000 */
[----:B------:R0:W-:Y:S02]  /*0110*/  UTMACCTL.PF [UR4] ;  /* 0x00000000040079b9 */ /* 0x0001e40008040000 */
[----:B0-----:R-:W-:Y:S01]  /*0120*/  NOP ;  /* 0x0000000000007918 */ /* 0x001fe20000000000 */
.L_x_1:
[----:B------:R-:W-:Y:S05]  /*0130*/  BSYNC B0 ;  /* 0x0000000000007941 */ /* 0x000fea0003800000 */
.L_x_0:
[----:B------:R-:W0:Y:S01]  /*0140*/  SHFL.IDX PT, R2, R2, RZ, 0x1f ;  /* 0x00001fff02027589 */ /* 0x000e2200000e0000 */
[----:B------:R-:W-:Y:S02]  /*0150*/  SHF.R.S32.HI R0, RZ, 0x1f, R13 ;  /* 0x0000001fff007819 */ /* 0x000fe4000001140d */
[----:B------:R-:W-:Y:S01]  /*0160*/  I2FP.F32.U32 R8, R12 ;  /* 0x0000000c00087245 */ /* 0x000fe20000201000 */
[----:B------:R-:W1:Y:S01]  /*0170*/  S2R R17, SR_CTAID.Y ;  /* 0x0000000000117919 */ /* 0x000e620000002600 */
[----:B------:R-:W-:-:S04]  /*0180*/  LEA.HI R0, R0, R13, RZ, 0x7 ;  /* 0x0000000d00007211 */ /* 0x000fc800078f38ff */
[----:B------:R-:W-:-:S05]  /*0190*/  LOP3.LUT R0, R0, 0xffffff80, RZ, 0xc0, !PT ;  /* 0xffffff8000007812 */ /* 0x000fca00078ec0ff */
[----:B------:R-:W-:-:S05]  /*01a0*/  IMAD.IADD R0, R13, 0x1, -R0 ;  /* 0x000000010d007824 */ /* 0x000fca00078e0a00 */
[----:B------:R-:W-:-:S04]  /*01b0*/  SHF.R.S32.HI R3, RZ, 0x1f, R0 ;  /* 0x0000001fff037819 */ /* 0x000fc80000011400 */
[----:B------:R-:W-:Y:S02]  /*01c0*/  LEA.HI R5, R3, R0, RZ, 0x3 ;  /* 0x0000000003057211 */ /* 0x000fe400078f18ff */
[----:B0-----:R-:W-:Y:S02]  /*01d0*/  ISETP.NE.AND P0, PT, R2, RZ, PT ;  /* 0x000000ff0200720c */ /* 0x001fe40003f05270 */
[--C-:B------:R-:W-:Y:S02]  /*01e0*/  SHF.R.S32.HI R6, RZ, 0x3, R5.reuse ;  /* 0x00000003ff067819 */ /* 0x100fe40000011405 */
[----:B------:R-:W-:Y:S02]  /*01f0*/  SHF.R.S32.HI R5, RZ, 0x1f, R5 ;  /* 0x0000001fff057819 */ /* 0x000fe40000011405 */
[----:B------:R-:W-:-:S07]  /*0200*/  SHF.R.S32.HI R7, RZ, 0x1f, R2 ;  /* 0x0000001fff077819 */ /* 0x000fce0000011402 */
[----:B-1----:R-:W-:Y:S05]  /*0210*/  @P0 BRA `(.L_x_2) ;  /* 0x00000000009c0947 */ /* 0x002fea0003800000 */
[----:B------:R-:W-:Y:S01]  /*0220*/  ELECT P0, URZ, PT ;  /* 0x00000000003f782f */ /* 0x000fe20003800000 */
[----:B------:R-:W-:-:S12]  /*0230*/  BSSY B0, `(.L_x_2) ;  /* 0x0000025000007945 */ /* 0x000fd80003800000 */
[----:B------:R-:W-:Y:S05]  /*0240*/  @!P0 BRA `(.L_x_3) ;  /* 0x00000000008c8947 */ /* 0x000fea0003800000 */
[----:B------:R-:W0:Y:S01]  /*0250*/  S2UR UR8, SR_CgaCtaId ;  /* 0x00000000000879c3 */ /* 0x000e220000008800 */
[----:B------:R-:W-:Y:S01]  /*0260*/  UMOV UR4, 0x400 ;  /* 0x0000040000047882 */ /* 0x000fe20000000000 */
[----:B------:R-:W-:Y:S01]  /*0270*/  UMOV UR5, 0x1 ;  /* 0x0000000100057882 */ /* 0x000fe20000000000 */
[----:B------:R-:W-:Y:S02]  /*0280*/  UMOV UR6, 0x2 ;  /* 0x0000000200067882 */ /* 0x000fe40000000000 */
[----:B------:R-:W-:-:S04]  /*0290*/  UIADD3 UR6, -UR6, 0x100000, URZ ;  /* 0x0010000006067890 */ /* 0x000fc8000fffe13f */
[----:B------:R-:W-:Y:S02]  /*02a0*/  USHF.L.U32 UR7, UR6, 0xb, URZ ;  /* 0x0000000b06077899 */ /* 0x000fe4000800063f */
[----:B------:R-:W-:Y:S02]  /*02b0*/  USHF.L.U32 UR6, UR6, 0x1, URZ ;  /* 0x0000000106067899 */ /* 0x000fe4000800063f */
[----:B0-----:R-:W-:Y:S02]  /*02c0*/  ULEA UR8, UR8, UR4, 0x18 ;  /* 0x0000000408087291 */ /* 0x001fe4000f8ec03f */
[----:B------:R-:W-:-:S04]  /*02d0*/  UIADD3 UR4, -UR5, 0x100000, URZ ;  /* 0x0010000005047890 */ /* 0x000fc8000fffe13f */
[----:B------:R-:W-:Y:S02]  /*02e0*/  USHF.L.U32 UR5, UR4, 0xb, URZ ;  /* 0x0000000b04057899 */ /* 0x000fe4000800063f */
[----:B------:R-:W-:Y:S01]  /*02f0*/  USHF.L.U32 UR4, UR4, 0x1, URZ ;  /* 0x0000000104047899 */ /* 0x000fe2000800063f */
[----:B------:R-:W0:Y:S11]  /*0300*/  FENCE.VIEW.ASYNC.S ;  /* 0x00000000000073c6 */ /* 0x000e360000000000 */
[----:B0-----:R0:W1:Y:S01]  /*0310*/  SYNCS.EXCH.64 URZ, [UR8+0x37000], UR4 ;  /* 0x03700004083f75b2 */ /* 0x0010620008000100 */
[----:B------:R0:W2:Y:S01]  /*0320*/  SYNCS.EXCH.64 URZ, [UR8+0x37058], UR6 ;  /* 0x03705806083f75b2 */ /* 0x0000a20008000100 */
[----:B------:R0:W3:Y:S01]  /*0330*/  SYNCS.EXCH.64 URZ, [UR8+0x37008], UR4 ;  /* 0x03700804083f75b2 */ /* 0x0000e20008000100 */
[----:B------:R0:W4:Y:S01]  /*0340*/  SYNCS.EXCH.64 URZ, [UR8+0x37060], UR6 ;  /* 0x03706006083f75b2 */ /* 0x0001220008000100 */
[----:B------:R0:W0:Y:S01]  /*0350*/  SYNCS.EXCH.64 URZ, [UR8+0x37010], UR4 ;  /* 0x03701004083f75b2 */ /* 0x0000220008000100 */
        /* <DEDUP_REMOVED lines=17> */
[----:B------:R-:W-:Y:S01]  /*0470*/  NOP ;  /* 0x0000000000007918 */ /* 0x000fe20000000000 */
.L_x_3:
[----:B0-----:R-:W-:Y:S05]  /*0480*/  BSYNC B0 ;  /* 0x0000000000007941 */ /* 0x001fea0003800000 */
.L_x_2:
[----:B------:R-:W-:Y:S01]  /*0490*/  ULDC UR4, c[0x0][0x150] ;  /* 0x0000540000047ab9 */ /* 0x000fe20000000800 */
[----:B------:R-:W-:Y:S01]  /*04a0*/  LEA.HI R5, R5, R6, RZ, 0x2 ;  /* 0x0000000605057211 */ /* 0x000fe200078f10ff */
[----:B------:R-:W-:Y:S01]  /*04b0*/  FMUL R8, R8, UR4 ;  /* 0x0000000408087c20 */ /* 0x000fe20008400000 */
[----:B------:R-:W-:Y:S01]  /*04c0*/  LEA.HI R7, R7, R2, RZ, 0x2 ;  /* 0x0000000207077211 */ /* 0x000fe200078f10ff */
[----:B------:R-:W-:Y:S01]  /*04d0*/  ULDC UR4, c[0x0][0x154] ;  /* 0x0000550000047ab9 */ /* 0x000fe20000000800 */
[----:B------:R-:W-:Y:S01]  /*04e0*/  LOP3.LUT R5, R5, 0xfffffffc, RZ, 0xc0, !PT ;  /* 0xfffffffc05057812 */ /* 0x000fe200078ec0ff */
[----:B------:R-:W0:Y:S01]  /*04f0*/  LDC R11, c[0x0][0x140] ;  /* 0x00005000ff0b7b82 */ /* 0x000e220000000800 */
[----:B------:R-:W-:Y:S01]  /*0500*/  LOP3.LUT R7, R7, 0x3ffffffc, RZ, 0xc0, !PT ;  /* 0x3ffffffc07077812 */ /* 0x000fe200078ec0ff */
[----:B------:R-:W5:Y:S01]  /*0510*/  F2I.U32.TRUNC.NTZ R8, R8 ;  /* 0x0000000800087305 */ /* 0x000f62000020f000 */
[----:B------:R-:W-:Y:S01]  /*0520*/  LOP3.LUT P0, RZ, R0, 0x7, RZ, 0xc0, !PT ;  /* 0x0000000700ff7812 */ /* 0x000fe2000780c0ff */
[----:B------:R-:W-:Y:S01]  /*0530*/  IMAD.IADD R5, R6, 0x1, -R5 ;  /* 0x0000000106057824 */ /* 0x000fe200078e0a05 */
[----:B------:R-:W-:Y:S01]  /*0540*/  I2FP.F32.U32 R6, R17 ;  /* 0x0000001100067245 */ /* 0x000fe20000201000 */
[----:B------:R-:W-:Y:S01]  /*0550*/  IMAD.IADD R2, R2, 0x1, -R7 ;  /* 0x0000000102027824 */ /* 0x000fe200078e0a07 */
[----:B------:R-:W-:Y:S01]  /*0560*/  ISETP.NE.AND P3, PT, R10, 0x1, PT ;  /* 0x000000010a00780c */ /* 0x000fe20003f65270 */
[----:B------:R-:W-:Y:S01]  /*0570*/  NOP ;  /* 0x0000000000007918 */ /* 0x000fe20000000000 */
[----:B------:R-:W-:Y:S01]  /*0580*/  NOP ;  /* 0x0000000000007918 */ /* 0x000fe20000000000 */
[----:B------:R-:W-:-:S02]  /*0590*/  IMAD R2, R2, 0x4, R5 ;  /* 0x0000000402027824 */ /* 0x000fc400078e0205 */
[----:B------:R-:W-:Y:S01]  /*05a0*/  FMUL R9, R6, UR4 ;  /* 0x0000000406097c20 */ /* 0x000fe20008400000 */
[----:B------:R-:W-:Y:S02]  /*05b0*/  ULDC UR4, c[0x0][0x144] ;  /* 0x0000510000047ab9 */ /* 0x000fe40000000800 */
[C---:B------:R-:W-:Y:S01]  /*05c0*/  LEA.HI R5, R2.reuse, R2, RZ, 0x1 ;  /* 0x0000000202057211 */ /* 0x040fe200078f08ff */
[----:B-----5:R-:W-:Y:S02]  /*05d0*/  IMAD.MOV R7, RZ, RZ, -R8 ;  /* 0x000000ffff077224 */ /* 0x020fe400078e0a08 */
[----:B------:R-:W5:Y:S01]  /*05e0*/  F2I.U32.TRUNC.NTZ R9, R9 ;  /* 0x0000000900097305 */ /* 0x000f62000020f000 */
[----:B------:R-:W-:Y:S01]  /*05f0*/  LOP3.LUT R5, R5, 0xfffffffe, RZ, 0xc0, !PT ;  /* 0xfffffffe05057812 */ /* 0x000fe200078ec0ff */
[----:B------:R-:W-:Y:S01]  /*0600*/  IMAD R6, R7, UR4, R12 ;  /* 0x0000000407067c24 */ /* 0x000fe2000f8e020c */
[----:B------:R-:W-:Y:S01]  /*0610*/  ULDC UR4, c[0x0][0x148] ;  /* 0x0000520000047ab9 */ /* 0x000fe20000000800 */
[C---:B------:R-:W-:Y:S01]  /*0620*/  IMAD.SHL.U32 R7, R2.reuse, 0x4, RZ ;  /* 0x0000000402077824 */ /* 0x040fe200078e00ff */
[----:B0-----:R-:W-:Y:S01]  /*0630*/  ISETP.EQ.U32.AND P1, PT, R11, 0x1, PT ;  /* 0x000000010b00780c */ /* 0x001fe20003f22070 */
[----:B------:R-:W-:-:S03]  /*0640*/  IMAD.IADD R5, R2, 0x1, -R5 ;  /* 0x0000000102057824 */ /* 0x000fc600078e0a05 */
[----:B------:R-:W-:Y:S02]  /*0650*/  LOP3.LUT R2, R2, 0xc, R7, 0x78, !PT ;  /* 0x0000000c02027812 */ /* 0x000fe400078e7807 */
[----:B------:R-:W-:Y:S02]  /*0660*/  ISETP.NE.AND P4, PT, R5, R6, PT ;  /* 0x000000060500720c */ /* 0x000fe40003f85270 */
[----:B------:R-:W-:Y:S01]  /*0670*/  SHF.R.S32.HI R5, RZ, 0x1f, R4 ;  /* 0x0000001fff057819 */ /* 0x000fe20000011404 */
[----:B-----5:R-:W-:Y:S01]  /*0680*/  IMAD.MOV R8, RZ, RZ, -R9 ;  /* 0x000000ffff087224 */ /* 0x020fe200078e0a09 */
[----:B------:R-:W-:Y:S02]  /*0690*/  ISETP.LT.U32.AND P0, PT, R2, 0x2, !P0 ;  /* 0x000000020200780c */ /* 0x000fe40004701070 */
[----:B------:R-:W-:Y:S01]  /*06a0*/  LEA.HI R5, R5, R4, RZ, 0x2 ;  /* 0x0000000405057211 */ /* 0x000fe200078f10ff */
[----:B------:R-:W-:-:S03]  /*06b0*/  IMAD R9, R8, UR4, R17 ;  /* 0x0000000408097c24 */ /* 0x000fc6000f8e0211 */
[----:B------:R-:W-:-:S03]  /*06c0*/  LOP3.LUT R5, R5, 0xfffffffc, RZ, 0xc0, !PT ;  /* 0xfffffffc05057812 */ /* 0x000fc600078ec0ff */
[----:B------:R-:W-:Y:S02]  /*06d0*/  @P4 LEA.HI R6, R2, R2, RZ, 0x1 ;  /* 0x0000000202064211 */ /* 0x000fe400078f08ff */
[----:B------:R-:W-:Y:S01]  /*06e0*/  IMAD.IADD R7, R4, 0x1, -R5 ;  /* 0x0000000104077824 */ /* 0x000fe200078e0a05 */
[----:B------:R-:W-:Y:S02]  /*06f0*/  SEL R5, RZ, 0x1, !P0 ;  /* 0x00000001ff057807 */ /* 0x000fe40004000000 */
[----:B------:R-:W-:Y:S02]  /*0700*/  @P4 SHF.R.S32.HI R6, RZ, 0x1, R6 ;  /* 0x00000001ff064819 */ /* 0x000fe40000011406 */
[----:B------:R-:W-:Y:S02]  /*0710*/  LOP3.LUT P2, RZ, R10, R7, RZ, 0xfc, !PT ;  /* 0x000000070aff7212 */ /* 0x000fe4000784fcff */
[----:B------:R-:W-:Y:S01]  /*0720*/  @P4 ISETP.NE.AND P5, PT, R6, R9, PT ;  /* 0x000000090600420c */ /* 0x000fe20003fa5270 */
[----:B------:R-:W-:Y:S01]  /*0730*/  IMAD.MOV.U32 R6, RZ, RZ, 0x1 ;  /* 0x00000001ff067424 */ /* 0x000fe200078e00ff */
[----:B------:R-:W-:-:S02]  /*0740*/  SEL R4, RZ, 0x1, P2 ;  /* 0x00000001ff047807 */ /* 0x000fc40001000000 */
[----:B------:R-:W-:Y:S02]  /*0750*/  @P4 SEL R6, RZ, 0x1, P5 ;  /* 0x00000001ff064807 */ /* 0x000fe40002800000 */
[----:B------:R-:W-:Y:S02]  /*0760*/  SEL R4, R4, 0x2, P3 ;  /* 0x0000000204047807 */ /* 0x000fe40001800000 */
[----:B------:R-:W-:Y:S01]  /*0770*/  LOP3.LUT R6, R6, R5, RZ, 0xc0, !PT ;  /* 0x0000000506067212 */ /* 0x000fe200078ec0ff */
[----:B------:R-:W-:Y:S06]  /*0780*/  @!P1 BRA `(.L_x_4) ;  /* 0x0000000000089947 */ /* 0x000fec0003800000 */
[----:B-1234-:R-:W-:Y:S01]  /*0790*/  UCGABAR_ARV ;  /* 0x00000000000079c7 */ /* 0x01efe20008000000 */
[----:B------:R-:W-:Y:S05]  /*07a0*/  BRA `(.L_x_5) ;  /* 0x0000000000047947 */ /* 0x000fea0003800000 */
.L_x_4:
[----:B-1234-:R-:W-:Y:S01]  /*07b0*/  NOP ;  /* 0x0000000000007918 */ /* 0x01efe20000000000 */
.L_x_5:
[----:B------:R-:W-:Y:S01]  /*07c0*/  ULDC.64 UR4, c[0x0][0x618] ;  /* 0x0001860000047ab9 */ /* 0x000fe20000000a00 */
[----:B------:R-:W-:Y:S01]  /*07d0*/  ULDC.64 UR12, c[0x0][0x208] ;  /* 0x00008200000c7ab9 */ /* 0x000fe20000000a00 */
[----:B------:R-:W-:-:S04]  /*07e0*/  ISETP.NE.U32.AND P0, PT, RZ, UR4, PT ;  /* 0x00000004ff007c0c */ /* 0x000fc8000bf05070 */
[----:B------:R-:W-:-:S13]  /*07f0*/  ISETP.NE.AND.EX P0, PT, RZ, UR5, PT, P0 ;  /* 0x00000005ff007c0c */ /* 0x000fda000bf05300 */
[----:B------:R-:W-:Y:S05]  /*0800*/  @!P0 BRA `(.L_x_6) ;  /* 0x00000000001c8947 */ /* 0x000fea0003800000 */
[----:B------:R-:W0:Y:S02]  /*0810*/  LDC.64 R8, c[0x0][0x618] ;  /* 0x00018600ff087b82 */ /* 0x000e240000000a00 */
[----:B0-----:R-:W2:Y:S02]  /*0820*/  LDG.E.64 R8, desc[UR12][R8.64] ;  /* 0x0000000c08087981 */ /* 0x001ea4000c1e1b00 */
[----:B--2---:R-:W-:-:S04]  /*0830*/  ISETP.NE.U32.AND P0, PT, R8, RZ, PT ;  /* 0x000000ff0800720c */ /* 0x004fc80003f05070 */
[----:B------:R-:W-:-:S13]  /*0840*/  ISETP.NE.AND.EX P0, PT, R9, RZ, PT, P0 ;  /* 0x000000ff0900720c */ /* 0x000fda0003f05300 */
[----:B------:R-:W-:Y:S05]  /*0850*/  @!P0 BRA `(.L_x_6) ;  /* 0x0000000000088947 */ /* 0x000fea0003800000 */
[----:B------:R0:W5:Y:S01]  /*0860*/  LD.E R11, desc[UR12][R8.64] ;  /* 0x0000000c080b7980 */ /* 0x000162000c101900 */
[----:B------:R-:W-:Y:S05]  /*0870*/  BRA `(.L_x_7) ;  /* 0x0000000000207947 */ /* 0x000fea0003800000 */
.L_x_6:
[----:B------:R-:W-:Y:S02]  /*0880*/  ULDC.64 UR4, c[0x0][0x608] ;  /* 0x0001820000047ab9 */ /* 0x000fe40000000a00 */
[----:B------:R-:W-:-:S04]  /*0890*/  ISETP.NE.U32.AND P0, PT, RZ, UR4, PT ;  /* 0x00000004ff007c0c */ /* 0x000fc8000bf05070 */
[----:B------:R-:W-:-:S13]  /*08a0*/  ISETP.NE.AND.EX P0, PT, RZ, UR5, PT, P0 ;  /* 0x00000005ff007c0c */ /* 0x000fda000bf05300 */
[----:B------:R-:W-:Y:S05]  /*08b0*/  @!P0 BRA `(.L_x_8) ;  /* 0x00000000000c8947 */ /* 0x000fea0003800000 */
[----:B------:R-:W0:Y:S02]  /*08c0*/  LDC.64 R8, c[0x0][0x608] ;  /* 0x00018200ff087b82 */ /* 0x000e240000000a00 */
[----:B0-----:R1:W5:Y:S01]  /*08d0*/  LDG.E R11, desc[UR12][R8.64] ;  /* 0x0000000c080b7981 */ /* 0x001362000c1e1900 */
[----:B------:R-:W-:Y:S05]  /*08e0*/  BRA `(.L_x_7) ;  /* 0x0000000000047947 */ /* 0x000fea0003800000 */
.L_x_8:
[----:B------:R-:W2:Y:S02]  /*08f0*/  LDC R11, c[0x0][0x600] ;  /* 0x00018000ff0b7b82 */ /* 0x000ea40000000800 */
.L_x_7:
[----:B------:R-:W-:Y:S02]  /*0900*/  ULDC.64 UR4, c[0x0][0x620] ;  /* 0x0001880000047ab9 */ /* 0x000fe40000000a00 */
[----:B------:R-:W-:-:S04]  /*0910*/  ISETP.NE.U32.AND P0, PT, RZ, UR4, PT ;  /* 0x00000004ff007c0c */ /* 0x000fc8000bf05070 */
[----:B------:R-:W-:-:S13]  /*0920*/  ISETP.NE.AND.EX P0, PT, RZ, UR5, PT, P0 ;  /* 0x00000005ff007c0c */ /* 0x000fda000bf05300 */
[----:B------:R-:W-:Y:S05]  /*0930*/  @!P0 BRA `(.L_x_9) ;  /* 0x00000000001c8947 */ /* 0x000fea0003800000 */
[----:B01----:R-:W0:Y:S02]  /*0940*/  LDC.64 R8, c[0x0][0x620] ;  /* 0x00018800ff087b82 */ /* 0x003e240000000a00 */
[----:B0-----:R-:W3:Y:S02]  /*0950*/  LDG.E.64 R8, desc[UR12][R8.64] ;  /* 0x0000000c08087981 */ /* 0x001ee4000c1e1b00 */
[----:B---3--:R-:W-:-:S04]  /*0960*/  ISETP.NE.U32.AND P0, PT, R8, RZ, PT ;  /* 0x000000ff0800720c */ /* 0x008fc80003f05070 */
[----:B------:R-:W-:-:S13]  /*0970*/  ISETP.NE.AND.EX P0, PT, R9, RZ, PT, P0 ;  /* 0x000000ff0900720c */ /* 0x000fda0003f05300 */
[----:B------:R-:W-:Y:S05]  /*0980*/  @!P0 BRA `(.L_x_9) ;  /* 0x0000000000088947 */ /* 0x000fea0003800000 */
[----:B------:R0:W5:Y:S01]  /*0990*/  LD.E R14, desc[UR12][R8.64] ;  /* 0x0000000c080e7980 */ /* 0x000162000c101900 */
[----:B------:R-:W-:Y:S05]  /*09a0*/  BRA `(.L_x_10) ;  /* 0x0000000000207947 */ /* 0x000fea0003800000 */
.L_x_9:
[----:B------:R-:W-:Y:S02]  /*09b0*/  ULDC.64 UR4, c[0x0][0x610] ;  /* 0x0001840000047ab9 */ /* 0x000fe40000000a00 */
[----:B------:R-:W-:-:S04]  /*09c0*/  ISETP.NE.U32.AND P0, PT, RZ, UR4, PT ;  /* 0x00000004ff007c0c */ /* 0x000fc8000bf05070 */
[----:B------:R-:W-:-:S13]  /*09d0*/  ISETP.NE.AND.EX P0, PT, RZ, UR5, PT, P0 ;  /* 0x00000005ff007c0c */ /* 0x000fda000bf05300 */
[----:B------:R-:W-:Y:S05]  /*09e0*/  @!P0 BRA `(.L_x_11) ;  /* 0x00000000000c8947 */ /* 0x000fea0003800000 */
[----:B------:R-:W3:Y:S02]  /*09f0*/  LDC.64 R14, c[0x0][0x610] ;  /* 0x00018400ff0e7b82 */ /* 0x000ee40000000a00 */
[----:B---3--:R3:W5:Y:S01]  /*0a00*/  LDG.E R14, desc[UR12][R14.64] ;  /* 0x0000000c0e0e7981 */ /* 0x008762000c1e1900 */
[----:B------:R-:W-:Y:S05]  /*0a10*/  BRA `(.L_x_10) ;  /* 0x0000000000047947 */ /* 0x000fea0003800000 */
.L_x_11:
[----:B------:R-:W4:Y:S02]  /*0a20*/  LDC R14, c[0x0][0x604] ;  /* 0x00018100ff0e7b82 */ /* 0x000f240000000800 */
.L_x_10:
[----:B------:R-:W1:Y:S01]  /*0a30*/  LDC R5, c[0x0][0x3e8] ;  /* 0x0000fa00ff057b82 */ /* 0x000e620000000800 */
[----:B------:R-:W-:Y:S01]  /*0a40*/  ULDC UR4, c[0x0][0x3dc] ;  /* 0x0000f70000047ab9 */ /* 0x000fe20000000800 */
[----:B------:R-:W-:Y:S01]  /*0a50*/  ULDC.64 UR6, c[0x0][0x3e0] ;  /* 0x0000f80000067ab9 */ /* 0x000fe20000000a00 */
[----:B------:R-:W-:Y:S02]  /*0a60*/  UIADD3 UR4, UR4, 0x1f, URZ ;  /* 0x0000001f04047890 */ /* 0x000fe4000fffe03f */
[----:B------:R-:W-:Y:S02]  /*0a70*/  UIMAD UR6, UR7, UR6, URZ ;  /* 0x00000006070672a4 */ /* 0x000fe4000f8e023f */
[----:B------:R-:W-:-:S04]  /*0a80*/  USHF.R.S32.HI UR5, URZ, 0x1f, UR4 ;  /* 0x0000001f3f057899 */ /* 0x000fc80008011404 */
[----:B------:R-:W-:-:S04]  /*0a90*/  ULEA.HI UR5, UR5, UR4, URZ, 0x5 ;  /* 0x0000000405057291 */ /* 0x000fc8000f8f283f */
[----:B------:R-:W-:Y:S01]  /*0aa0*/  USHF.R.S32.HI UR15, URZ, 0x5, UR5 ;  /* 0x000000053f0f7899 */ /* 0x000fe20008011405 */
[----:B-1----:R-:W-:-:S05]  /*0ab0*/  IMAD R5, R5, UR6, RZ ;  /* 0x0000000605057c24 */ /* 0x002fca000f8e02ff */
[----:B------:R-:W-:Y:S01]  /*0ac0*/  IMAD R5, R5, UR15, RZ ;  /* 0x0000000f05057c24 */ /* 0x000fe2000f8e02ff */
[----:B------:R-:W-:Y:S06]  /*0ad0*/  @!P1 BRA `(.L_x_12) ;  /* 0x00000000000c9947 */ /* 0x000fec0003800000 */
[----:B------:R-:W-:Y:S01]  /*0ae0*/  UCGABAR_WAIT ;  /* 0x0000000000007dc7 */ /* 0x000fe20008000000 */
[----:B------:R-:W-:Y:S01]  /*0af0*/  CCTL.IVALL ;  /* 0x00000000ff00798f */ /* 0x000fe20002000000 */
[----:B------:R-:W-:Y:S05]  /*0b00*/  BRA `(.L_x_13) ;  /* 0x0000000000047947 */ /* 0x000fea0003800000 */
.L_x_12:
[----:B------:R-:W-:Y:S06]  /*0b10*/  BAR.SYNC.DEFER_BLOCKING 0x0 ;  /* 0x0000000000007b1d */ /* 0x000fec0000010000 */
.L_x_13:
[----:B------:R-:W-:-:S13]  /*0b20*/  ISETP.NE.AND P0, PT, R10, RZ, PT ;  /* 0x000000ff0a00720c */ /* 0x000fda0003f05270 */
[----:B------:R-:W-:Y:S05]  /*0b30*/  @!P0 BRA `(.L_x_14) ;  /* 0x000000b000c48947 */ /* 0x000fea0003800000 */
[----:B------:R-:W-:-:S13]  /*0b40*/  ISETP.NE.AND P0, PT, R10, 0x1, PT ;  /* 0x000000010a00780c */ /* 0x000fda0003f05270 */
[----:B------:R-:W-:Y:S05]  /*0b50*/  @P0 EXIT ;  /* 0x000000000000094d */ /* 0x000fea0003800000 */
[----:B------:R-:W-:Y:S01]  /*0b60*/  ISETP.GE.AND P0, PT, R5, 0x1, PT ;  /* 0x000000010500780c */ /* 0x000fe20003f06270 */
[----:B------:R-:W-:Y:S01]  /*0b70*/  UMOV UR4, URZ ;  /* 0x0000003f00047c82 */ /* 0x000fe20008000000 */
[----:B------:R-:W-:Y:S02]  /*0b80*/  CS2R R54, SRZ ;  /* 0x0000000000367805 */ /* 0x000fe4000001ff00 */
[----:B------:R-:W-:Y:S02]  /*0b90*/  CS2R R120, SRZ ;  /* 0x0000000000787805 */ /* 0x000fe4000001ff00 */
[----:B------:R-:W-:Y:S02]  /*0ba0*/  CS2R R122, SRZ ;  /* 0x00000000007a7805 */ /* 0x000fe4000001ff00 */
[----:B------:R-:W-:Y:S02]  /*0bb0*/  CS2R R124, SRZ ;  /* 0x00000000007c7805 */ /* 0x000fe4000001ff00 */
[----:B------:R-:W-:-:S02]  /*0bc0*/  CS2R R126, SRZ ;  /* 0x00000000007e7805 */ /* 0x000fc4000001ff00 */
[----:B------:R-:W-:Y:S02]  /*0bd0*/  CS2R R128, SRZ ;  /* 0x0000000000807805 */ /* 0x000fe4000001ff00 */
        /* <DEDUP_REMOVED lines=57> */
[----:B------:R-:W-:Y:S01]  /*0f70*/  CS2R R52, SRZ ;  /* 0x0000000000347805 */ /* 0x000fe2000001ff00 */
[----:B------:R-:W-:Y:S06]  /*0f80*/  @!P0 BRA `(.L_x_15) ;  /* 0x0000000000e08947 */ /* 0x000fec0003800000 */
[----:B------:R-:W-:-:S04]  /*0f90*/  LOP3.LUT R7, R4, 0x1, RZ, 0xfc, !PT ;  /* 0x0000000104077812 */ /* 0x000fc800078efcff */
[----:B------:R-:W-:-:S13]  /*0fa0*/  ISETP.NE.AND P1, PT, R7, 0x3, PT ;  /* 0x000000030700780c */ /* 0x000fda0003f25270 */
[----:B------:R-:W-:Y:S05]  /*0fb0*/  @!P1 BRA `(.L_x_16) ;  /* 0x0000000000049947 */ /* 0x000fea0003800000 */
[----:B------:R-:W-:Y:S01]  /*0fc0*/  BPT.TRAP 0x1 ;  /* 0x000000040000795c */ /* 0x000fe20000300000 */
.L_x_16:
[----:B------:R-:W1:Y:S01]  /*0fd0*/  S2UR UR5, SR_CgaCtaId ;  /* 0x00000000000579c3 */ /* 0x000e620000008800 */
[----:B------:R-:W-:Y:S01]  /*0fe0*/  SHF.L.U32 R7, RZ, 0x1f, RZ ;  /* 0x0000001fff077819 */ /* 0x000fe200000006ff */
[----:B------:R-:W-:Y:S02]  /*0ff0*/  UMOV UR4, 0x400 ;  /* 0x0000040000047882 */ /* 0x000fe40000000000 */
[----:B-1----:R-:W-:-:S12]  /*1000*/  ULEA UR4, UR5, UR4, 0x18 ;  /* 0x0000000405047291 */ /* 0x002fd8000f8ec03f */
.L_x_17:
[----:B0-----:R-:W-:-:S04]  /*1010*/  IMAD.U32 R8, RZ, RZ, UR4 ;  /* 0x00000004ff087e24 */ /* 0x001fc8000f8e00ff */
[----:B------:R0:W1:Y:S03]  /*1020*/  SYNCS.PHASECHK.TRANS64.TRYWAIT P1, [R8+URZ+0x37000], R7 ;  /* 0x03700007080075a7 */ /* 0x000066000802017f */
[----:B-1----:R-:W-:Y:S05]  /*1030*/  @!P1 NANOSLEEP.SYNCS 0x989680 ;  /* 0x009896800000995d */ /* 0x002fea0003900000 */
[----:B------:R-:W1:Y:S02]  /*1040*/  @!P1 SYNCS.PHASECHK.TRANS64 P1, [R8+URZ+0x37000], R7 ;  /* 0x03700007080095a7 */ /* 0x000e64000802007f */
[----:B-1----:R-:W-:Y:S05]  /*1050*/  @!P1 BRA `(.L_x_17) ;  /* 0xfffffffc00ec9947 */ /* 0x002fea000383ffff */
[----:B------:R-:W-:Y:S01]  /*1060*/  UIADD3 UR5, UR4, 0x2c000, URZ ;  /* 0x0002c00004057890 */ /* 0x000fe2000fffe03f */
[----:B------:R-:W-:Y:S01]  /*1070*/  WARPGROUP.ARRIVE ;  /* 0x00000000000079c5 */ /* 0x000fe20000000000 */
[----:B------:R-:W-:Y:S02]  /*1080*/  USHF.R.U32.HI UR4, URZ, 0x4, UR4 ;  /* 0x000000043f047899 */ /* 0x000fe40008011604 */
[----:B------:R-:W-:Y:S02]  /*1090*/  USHF.R.U32.HI UR5, URZ, 0x4, UR5 ;  /* 0x000000043f057899 */ /* 0x000fe40008011605 */
[----:B------:R-:W-:Y:S02]  /*10a0*/  ULOP3.LUT UR4, UR4, 0x3fff, URZ, 0xc0, !UPT ;  /* 0x00003fff04047892 */ /* 0x000fe4000f8ec03f */
[----:B------:R-:W-:Y:S02]  /*10b0*/  ULOP3.LUT UR5, UR5, 0x3fff, URZ, 0xc0, !UPT ;  /* 0x00003fff05057892 */ /* 0x000fe4000f8ec03f */
[----:B------:R-:W-:-:S02]  /*10c0*/  ULOP3.LUT UR11, UR4, 0x10000, URZ, 0xfc, !UPT ;  /* 0x00010000040b7892 */ /* 0x000fc4000f8efc3f */
[----:B------:R-:W-:Y:S02]  /*10d0*/  ULOP3.LUT UR14, UR5, 0x10000, URZ, 0xfc, !UPT ;  /* 0x00010000050e7892 */ /* 0x000fe4000f8efc3f */
[----:B------:R-:W-:Y:S02]  /*10e0*/  UIADD3 UR8, UR11, 0x100, URZ ;  /* 0x000001000b087890 */ /* 0x000fe4000fffe03f */
[----:B------:R-:W-:Y:S02]  /*10f0*/  UIADD3 UR9, UR11, 0x200, URZ ;  /* 0x000002000b097890 */ /* 0x000fe4000fffe03f */
[----:B------:R-:W-:Y:S01]  /*1100*/  UMOV UR4, UR11 ;  /* 0x0000000b00047c82 */ /* 0x000fe20008000000 */
[----:B------:R-:W-:Y:S01]  /*1110*/  UMOV UR5, 0x80000020 ;  /* 0x8000002000057882 */ /* 0x000fe20000000000 */
[----:B------:R-:W-:Y:S01]  /*1120*/  UMOV UR6, UR14 ;  /* 0x0000000e00067c82 */ /* 0x000fe20008000000 */
[----:B------:R-:W-:Y:S01]  /*1130*/  UMOV UR7, 0x80000020 ;  /* 0x8000002000077882 */ /* 0x000fe20000000000 */
[----:B------:R-:W-:Y:S01]  /*1140*/  UIADD3 UR10, UR11, 0x300, URZ ;  /* 0x000003000b0a7890 */ /* 0x000fe2000fffe03f */
[----:B------:R-:W-:Y:S01]  /*1150*/  HGMMA.64x64x16.F32 R120, gdesc[UR4], RZ, !UPT ;  /* 0x00e00000047879f0 */ /* 0x000fe2000c7008ff */
        /* <DEDUP_REMOVED lines=12> */
[----:B------:R-:W-:-:S02]  /*1220*/  UIADD3 UR4, UR11, 0x2, URZ ;  /* 0x000000020b047890 */ /* 0x000fc4000fffe03f */
[----:B------:R-:W-:Y:S01]  /*1230*/  UIADD3 UR6, UR14, 0x2, URZ ;  /* 0x000000020e067890 */ /* 0x000fe2000fffe03f */
[----:B------:R-:W-:Y:S01]  /*1240*/  UMOV UR5, 0x80000020 ;  /* 0x8000002000057882 */ /* 0x000fe20000000000 */
[----:B------:R-:W-:-:S07]  /*1250*/  UMOV UR7, 0x80000020 ;  /* 0x8000002000077882 */ /* 0x000fce0000000000 */
[----:B------:R-:W-:Y:S01]  /*1260*/  HGMMA.64x64x16.F32 R120, gdesc[UR4], R120 ;  /* 0x00e00000047879f0 */ /* 0x000fe20008700878 */
[----:B------:R-:W-:Y:S01]  /*1270*/  UMOV UR4, UR8 ;  /* 0x0000000800047c82 */ /* 0x000fe20008000000 */
[----:B------:R-:W-:Y:S02]  /*1280*/  UMOV UR5, 0x80000020 ;  /* 0x8000002000057882 */ /* 0x000fe40000000000 */
[----:B------:R-:W-:Y:S01]  /*1290*/  HGMMA.64x64x16.F32 R88, gdesc[UR4], R88 ;  /* 0x00e00000045879f0 */ /* 0x000fe20008700858 */
[----:B------:R-:W-:Y:S01]  /*12a0*/  UMOV UR4, UR9 ;  /* 0x0000000900047c82 */ /* 0x000fe20008000000 */
[----:B------:R-:W-:Y:S02]  /*12b0*/  UMOV UR5, 0x80000020 ;  /* 0x8000002000057882 */ /* 0x000fe40000000000 */
[----:B------:R-:W-:Y:S01]  /*12c0*/  HGMMA.64x64x16.F32 R56, gdesc[UR4], R56 ;  /* 0x00e00000043879f0 */ /* 0x000fe20008700838 */
[----:B------:R-:W-:Y:S01]  /*12d0*/  UMOV UR4, UR10 ;  /* 0x0000000a00047c82 */ /* 0x000fe20008000000 */
[----:B------:R-:W-:-:S02]  /*12e0*/  UMOV UR5, 0x80000020 ;  /* 0x8000002000057882 */ /* 0x000fc40000000000 */
[----:B------:R-:W-:Y:S01]  /*12f0*/  HGMMA.64x64x16.F32 R24, gdesc[UR4], R24, gsb0 ;  /* 0x00e00000041879f0 */ /* 0x000fe20008000818 */
[----:B------:R-:W-:-:S05]  /*1300*/  UMOV UR4, 0x1 ;  /* 0x0000000100047882 */ /* 0x000fca0000000000 */
.L_x_15:
[----:B0-----:R-:W-:-:S05]  /*1310*/  VIMNMX R8, R5, 0x1, PT ;  /* 0x0000000105087848 */ /* 0x001fca0003fe0100 */
[----:B------:R-:W-:-:S05]  /*1320*/  IMAD.IADD R8, R5, 0x1, -R8 ;  /* 0x0000000105087824 */ /* 0x000fca00078e0a08 */
[----:B------:R-:W-:-:S13]  /*1330*/  ISETP.GE.AND P1, PT, R8, 0x1, PT ;  /* 0x000000010800780c */ /* 0x000fda0003f26270 */
[----:B------:R-:W-:Y:S05]  /*1340*/  @!P1 BRA `(.L_x_18) ;  /* 0x0000000400549947 */ /* 0x000fea0003800000 */
[----:B------:R-:W0:Y:S01]  /*1350*/  S2UR UR6, SR_CgaCtaId ;  /* 0x00000000000679c3 */ /* 0x000e220000008800 */
[----:B------:R-:W-:Y:S01]  /*1360*/  UMOV UR5, 0x400 ;  /* 0x0000040000057882 */ /* 0x000fe20000000000 */
[----:B------:R-:W-:Y:S01]  /*1370*/  LOP3.LUT R13, R4, 0x1, RZ, 0xfc, !PT ;  /* 0x00000001040d7812 */ /* 0x000fe200078efcff */
[----:B------:R-:W-:Y:S01]  /*1380*/  IMAD.MOV.U32 R12, RZ, RZ, RZ ;  /* 0x000000ffff0c7224 */ /* 0x000fe200078e00ff */
[----:B------:R-:W-:Y:S01]  /*1390*/  UISETP.NE.U32.AND UP0, UPT, UR4, URZ, UPT ;  /* 0x0000003f0400728c */ /* 0x000fe2000bf05070 */
[----:B------:R-:W-:Y:S02]  /*13a0*/  IMAD.MOV.U32 R5, RZ, RZ, R8 ;  /* 0x000000ffff057224 */ /* 0x000fe400078e0008 */
[----:B------:R-:W-:Y:S01]  /*13b0*/  IMAD.MOV.U32 R7, RZ, RZ, RZ ;  /* 0x000000ffff077224 */ /* 0x000fe200078e00ff */
[----:B0-----:R-:W-:-:S04]  /*13c0*/  ULEA UR16, UR6, UR5, 0x18 ;  /* 0x0000000506107291 */ /* 0x001fc8000f8ec03f */
[----:B------:R-:W-:Y:S02]  /*13d0*/  UIADD3 UR5, UR16, 0x2c000, URZ ;  /* 0x0002c00010057890 */ /* 0x000fe4000fffe03f */
[----:B------:R-:W-:Y:S02]  /*13e0*/  USHF.R.U32.HI UR6, URZ, 0x4, UR16 ;  /* 0x000000043f067899 */ /* 0x000fe40008011610 */
[----:B------:R-:W-:Y:S02]  /*13f0*/  USHF.R.U32.HI UR5, URZ, 0x4, UR5 ;  /* 0x000000043f057899 */ /* 0x000fe40008011605 */
[----:B------:R-:W-:Y:S02]  /*1400*/  ULOP3.LUT UR6, UR6, 0x3fff, URZ, 0xc0, !UPT ;  /* 0x00003fff06067892 */ /* 0x000fe4000f8ec03f */
[----:B------:R-:W-:Y:S02]  /*1410*/  ULOP3.LUT UR5, UR5, 0x3fff, URZ, 0xc0, !UPT ;  /* 0x00003fff05057892 */ /* 0x000fe4000f8ec03f */
[----:B------:R-:W-:-:S02]  /*1420*/  ULOP3.LUT UR18, UR6, 0x10000, URZ, 0xfc, !UPT ;  /* 0x0001000006127892 */ /* 0x000fc4000f8efc3f */
[----:B------:R-:W-:-:S12]  /*1430*/  ULOP3.LUT UR17, UR5, 0x10000, URZ, 0xfc, !UPT ;  /* 0x0001000005117892 */ /* 0x000fd8000f8efc3f */
.L_x_23:
[----:B------:R-:W-:-:S13]  /*1440*/  ISETP.NE.AND P2, PT, R13, 0x3, PT ;  /* 0x000000030d00780c */ /* 0x000fda0003f45270 */
[----:B------:R-:W-:Y:S05]  /*1450*/  @!P2 BRA `(.L_x_19) ;  /* 0x000000000004a947 */ /* 0x000fea0003800000 */
[----:B------:R-:W-:Y:S01]  /*1460*/  BPT.TRAP 0x1 ;  /* 0x000000040000795c */ /* 0x000fe20000300000 */
.L_x_19:
[----:B------:R-:W-:Y:S01]  /*1470*/  SHF.L.U32 R9, R12, 0x1f, RZ ;  /* 0x0000001f0c097819 */ /* 0x000fe200000006ff */
[----:B------:R-:W-:-:S12]  /*1480*/  ULEA UR5, UR4, UR16, 0x3 ;  /* 0x0000001004057291 */ /* 0x000fd8000f8e183f */
.L_x_20:
[----:B0-----:R-:W-:-:S04]  /*1490*/  IMAD.U32 R10, RZ, RZ, UR5 ;  /* 0x00000005ff0a7e24 */ /* 0x001fc8000f8e00ff */
[----:B------:R0:W1:Y:S03]  /*14a0*/  SYNCS.PHASECHK.TRANS64.TRYWAIT P1, [R10+URZ+0x37000], R9 ;  /* 0x037000090a0075a7 */ /* 0x000066000802017f */
[----:B-1----:R-:W-:Y:S05]  /*14b0*/  @!P1 NANOSLEEP.SYNCS 0x989680 ;  /* 0x009896800000995d */ /* 0x002fea0003900000 */
[----:B------:R-:W1:Y:S02]  /*14c0*/  @!P1 SYNCS.PHASECHK.TRANS64 P1, [R10+URZ+0x37000], R9 ;  /* 0x037000090a0095a7 */ /* 0x000e64000802007f */
[----:B-1----:R-:W-:Y:S05]  /*14d0*/  @!P1 BRA `(.L_x_20) ;  /* 0xfffffffc00ec9947 */ /* 0x002fea000383ffff */
[----:B------:R-:W-:Y:S01]  /*14e0*/  ULEA UR5, UR4, UR18, 0xa ;  /* 0x0000001204057291 */ /* 0x000fe2000f8e503f */
[----:B------:R-:W-:Y:S01]  /*14f0*/  WARPGROUP.ARRIVE ;  /* 0x00000000000079c5 */ /* 0x000fe20000000000 */
[----:B------:R-:W-:Y:S02]  /*1500*/  ULEA UR6, UR4, UR17, 0x8 ;  /* 0x0000001104067291 */ /* 0x000fe4000f8e403f */
[----:B------:R-:W-:Y:S02]  /*1510*/  UIADD3 UR7, UR5, 0x100, URZ ;  /* 0x0000010005077890 */ /* 0x000fe4000fffe03f */
[----:B------:R-:W-:Y:S02]  /*1520*/  UIADD3 UR14, UR5, 0x200, URZ ;  /* 0x00000200050e7890 */ /* 0x000fe4000fffe03f */
[----:B------:R-:W-:Y:S01]  /*1530*/  UMOV UR8, UR5 ;  /* 0x0000000500087c82 */ /* 0x000fe20008000000 */
[----:B------:R-:W-:Y:S01]  /*1540*/  UMOV UR9, 0x80000020 ;  /* 0x8000002000097882 */ /* 0x000fe20000000000 */
[----:B------:R-:W-:Y:S01]  /*1550*/  UMOV UR10, UR6 ;  /* 0x00000006000a7c82 */ /* 0x000fe20008000000 */
[----:B------:R-:W-:Y:S01]  /*1560*/  UMOV UR11, 0x80000020 ;  /* 0x80000020000b7882 */ /* 0x000fe20000000000 */
[----:B------:R-:W-:Y:S01]  /*1570*/  UIADD3 UR15, UR5, 0x300, URZ ;  /* 0x00000300050f7890 */ /* 0x000fe2000fffe03f */
[----:B------:R-:W-:Y:S01]  /*1580*/  HGMMA.64x64x16.F32 R120, gdesc[UR8], R120, UP0 ;  /* 0x00e00000087879f0 */ /* 0x000fe2000bf00878 */
[----:B------:R-:W-:Y:S01]  /*1590*/  UMOV UR8, UR7 ;  /* 0x0000000700087c82 */ /* 0x000fe20008000000 */
[----:B------:R-:W-:Y:S01]  /*15a0*/  UMOV UR9, 0x80000020 ;  /* 0x8000002000097882 */ /* 0x000fe20000000000 */
[----:B------:R-:W-:Y:S01]  /*15b0*/  UIADD3 UR7, UR5, 0x202, URZ ;  /* 0x0000020205077890 */ /* 0x000fe2000fffe03f */
[----:B------:R-:W-:Y:S01]  /*15c0*/  HGMMA.64x64x16.F32 R88, gdesc[UR8], R88, UP0 ;  /* 0x00e00000085879f0 */ /* 0x000fe2000bf00858 */
[----:B------:R-:W-:Y:S01]  /*15d0*/  UMOV UR8, UR14 ;  /* 0x0000000e00087c82 */ /* 0x000fe20008000000 */
[----:B------:R-:W-:-:S02]  /*15e0*/  UMOV UR9, 0x80000020 ;  /* 0x8000002000097882 */ /* 0x000fc40000000000 */
[----:B------:R-:W-:Y:S01]  /*15f0*/  HGMMA.64x64x16.F32 R56, gdesc[UR8], R56, UP0 ;  /* 0x00e00000083879f0 */ /* 0x000fe2000bf00838 */
[----:B------:R-:W-:Y:S01]  /*1600*/  UMOV UR8, UR15 ;  /* 0x0000000f00087c82 */ /* 0x000fe20008000000 */
[----:B------:R-:W-:Y:S02]  /*1610*/  UMOV UR9, 0x80000020 ;  /* 0x8000002000097882 */ /* 0x000fe40000000000 */
[----:B------:R-:W-:Y:S01]  /*1620*/  HGMMA.64x64x16.F32 R24, gdesc[UR8], R24, UP0 ;  /* 0x00e00000081879f0 */ /* 0x000fe2000bf00818 */
[----:B------:R-:W-:Y:S02]  /*1630*/  UIADD3 UR8, UR5, 0x2, URZ ;  /* 0x0000000205087890 */ /* 0x000fe4000fffe03f */
[----:B------:R-:W-:Y:S02]  /*1640*/  UIADD3 UR10, UR6, 0x2, URZ ;  /* 0x00000002060a7890 */ /* 0x000fe4000fffe03f */
[----:B------:R-:W-:Y:S01]  /*1650*/  UIADD3 UR6, UR5, 0x102, URZ ;  /* 0x0000010205067890 */ /* 0x000fe2000fffe03f */
[----:B------:R-:W-:Y:S01]  /*1660*/  UMOV UR9, 0x80000020 ;  /* 0x8000002000097882 */ /* 0x000fe20000000000 */
[----:B------:R-:W-:Y:S01]  /*1670*/  UMOV UR11, 0x80000020 ;  /* 0x80000020000b7882 */ /* 0x000fe20000000000 */
[----:B------:R-:W-:-:S04]  /*1680*/  UIADD3 UR5, UR5, 0x302, URZ ;  /* 0x0000030205057890 */ /* 0x000fc8000fffe03f */
        /* <DEDUP_REMOVED lines=9> */
[----:B------:R-:W-:Y:S03]  /*1720*/  HGMMA.64x64x16.F32 R24, gdesc[UR8], R24, gsb0 ;  /* 0x00e00000081879f0 */ /* 0x000fe60008000818 */
[----:B------:R-:W-:Y:S02]  /*1730*/  WARPGROUP.DEPBAR.LE gsb0, 0x1 ;  /* 0x00008000000079c5 */ /* 0x000fe40000010100 */
[----:B------:R-:W-:Y:S05]  /*1740*/  @!P2 BRA `(.L_x_21) ;  /* 0x000000000004a947 */ /* 0x000fea0003800000 */
[----:B------:R-:W-:Y:S01]  /*1750*/  BPT.TRAP 0x1 ;  /* 0x000000040000795c */ /* 0x000fe20000300000 */
.L_x_21:
[----:B------:R-:W-:-:S13]  /*1760*/  ISETP.NE.AND P1, PT, R6, RZ, PT ;  /* 0x000000ff0600720c */ /* 0x000fda0003f25270 */
[----:B0-----:R-:W-:-:S05]  /*1770*/  @P1 LEA R9, R7, UR16, 0x3 ;  /* 0x0000001007091c11 */ /* 0x001fca000f8e18ff */
[----:B------:R-:W-:-:S05]  /*1780*/  @P1 VIADD R9, R9, 0x37058 ;  /* 0x0003705809091836 */ /* 0x000fca0000000000 */
[----:B------:R-:W-:-:S04]  /*1790*/  @P1 PRMT R9, R2, 0x654, R9 ;  /* 0x0000065402091816 */ /* 0x000fc80000000009 */
[----:B------:R0:W-:Y:S01]  /*17a0*/  @P1 SYNCS.ARRIVE.TRANS64.RED.A1T0 RZ, [R9+URZ], RZ ;  /* 0x000000ff09ff19a7 */ /* 0x0001e2000810043f */
[----:B------:R-:W-:-:S13]  /*17b0*/  ISETP.GT.U32.AND P1, PT, R4, 0x1, PT ;  /* 0x000000010400780c */ /* 0x000fda0003f24070 */
[----:B0-----:R-:W-:Y:S05]  /*17c0*/  @P1 BRA `(.L_x_22) ;  /* 0x0000000000041947 */ /* 0x001fea0003800000 */
[----:B------:R-:W-:Y:S01]  /*17d0*/  BPT.TRAP 0x1 ;  /* 0x000000040000795c */ /* 0x000fe20000300000 */
.L_x_22:
[----:B------:R-:W-:Y:S01]  /*17e0*/  UIADD3 UR4, UR4, 0x1, URZ ;  /* 0x0000000104047890 */ /* 0x000fe2000fffe03f */
[----:B------:R-:W-:Y:S01]  /*17f0*/  ISETP.GT.AND P2, PT, R5, 0x1, PT ;  /* 0x000000010500780c */ /* 0x000fe20003f44270 */
[----:B------:R-:W-:Y:S02]  /*1800*/  VIADD R7, R7, 0x1 ;  /* 0x0000000107077836 */ /* 0x000fe40000000000 */
[----:B------:R-:W-:Y:S01]  /*1810*/  UISETP.NE.AND UP0, UPT, UR4, 0xb, UPT ;  /* 0x0000000b0400788c */ /* 0x000fe2000bf05270 */
[----:B------:R-:W-:Y:S02]  /*1820*/  VIADD R5, R5, 0xffffffff ;  /* 0xffffffff05057836 */ /* 0x000fe40000000000 */
[C---:B------:R-:W-:Y:S01]  /*1830*/  ISETP.NE.AND P1, PT, R7.reuse, 0xb, PT ;  /* 0x0000000b0700780c */ /* 0x040fe20003f25270 */
[----:B------:R-:W-:Y:S02]  /*1840*/  USEL UR5, URZ, 0x1, UP0 ;  /* 0x000000013f057887 */ /* 0x000fe40008000000 */
[----:B------:R-:W-:Y:S01]  /*1850*/  USEL UR4, UR4, URZ, UP0 ;  /* 0x0000003f04047287 */ /* 0x000fe20008000000 */
[----:B------:R-:W-:Y:S01]  /*1860*/  SEL R7, R7, RZ, P1 ;  /* 0x000000ff07077207 */ /* 0x000fe20000800000 */
[----:B------:R-:W-:-:S02]  /*1870*/  UPLOP3.LUT UP0, UPT, UPT, UPT, UPT, 0x80, 0x0 ;  /* 0x000000000000789c */ /* 0x000fc40003f0f070 */
[----:B------:R-:W-:Y:S01]  /*1880*/  LOP3.LUT R12, R12, UR5, RZ, 0x3c, !PT ;  /* 0x000000050c0c7c12 */ /* 0x000fe2000f8e3cff */
[----:B------:R-:W-:Y:S08]  /*1890*/  @P2 BRA `(.L_x_23) ;  /* 0xfffffff800e82947 */ /* 0x000ff0000383ffff */
.L_x_18:
[----:B------:R-:W-:Y:S02]  /*18a0*/  WARPGROUP.DEPBAR.LE gsb0, 0x0 ;  /* 0x00008000000079c5 */ /* 0x000fe40000010000 */
[----:B------:R-:W-:Y:S05]  /*18b0*/  @!P0 BRA `(.L_x_24) ;  /* 0x0000000000548947 */ /* 0x000fea0003800000 */
[----:B------:R-:W-:-:S04]  /*18c0*/  LOP3.LUT R5, R4, 0x1, RZ, 0xfc, !PT ;  /* 0x0000000104057812 */ /* 0x000fc800078efcff */
[----:B------:R-:W-:-:S13]  /*18d0*/  ISETP.NE.AND P0, PT, R5, 0x3, PT ;  /* 0x000000030500780c */ /* 0x000fda0003f05270 */
[----:B------:R-:W-:Y:S05]  /*18e0*/  @!P0 BRA `(.L_x_25) ;  /* 0x0000000000048947 */ /* 0x000fea0003800000 */
[----:B------:R-:W-:Y:S01]  /*18f0*/  BPT.TRAP 0x1 ;  /* 0x000000040000795c */ /* 0x000fe20000300000 */
.L_x_25:
[----:B------:R-:W-:Y:S01]  /*1900*/  ISETP.NE.AND P0, PT, R6, RZ, PT ;  /* 0x000000ff0600720c */ /* 0x000fe20003f05270 */
[----:B------:R-:W-:Y:S01]  /*1910*/  BSSY B0, `(.L_x_26) ;  /* 0x000000d000007945 */ /* 0x000fe20003800000 */
[----:B------:R-:W-:-:S11]  /*1920*/  ISETP.GT.U32.AND P1, PT, R4, 0x1, PT ;  /* 0x000000010400780c */ /* 0x000fd60003f24070 */
[----:B------:R-:W-:Y:S05]  /*1930*/  @!P0 BRA `(.L_x_27) ;  /* 0x0000000000288947 */ /* 0x000fea0003800000 */
[----:B------:R-:W0:Y:S01]  /*1940*/  S2R R7, SR_CgaCtaId ;  /* 0x0000000000077919 */ /* 0x000e220000008800 */
[----:B------:R-:W-:Y:S01]  /*1950*/  IMAD.WIDE.U32 R4, R8, -0x45d1745d, RZ ;  /* 0xba2e8ba308047825 */ /* 0x000fe200078e00ff */
[----:B------:R-:W-:-:S04]  /*1960*/  MOV R4, 0x400 ;  /* 0x0000040000047802 */ /* 0x000fc80000000f00 */
[----:B------:R-:W-:-:S05]  /*1970*/  SHF.R.U32.HI R5, RZ, 0x3, R5 ;  /* 0x00000003ff057819 */ /* 0x000fca0000011605 */
[----:B------:R-:W-:Y:S01]  /*1980*/  IMAD R8, R5, -0xb, R8 ;  /* 0xfffffff505087824 */ /* 0x000fe200078e0208 */
[----:B0-----:R-:W-:-:S05]  /*1990*/  LEA R7, R7, R4, 0x18 ;  /* 0x0000000407077211 */ /* 0x001fca00078ec0ff */
[----:B------:R-:W-:-:S04]  /*19a0*/  IMAD R8, R8, 0x8, R7 ;  /* 0x0000000808087824 */ /* 0x000fc800078e0207 */
[----:B------:R-:W-:-:S05]  /*19b0*/  VIADD R5, R8, 0x37058 ;  /* 0x0003705808057836 */ /* 0x000fca0000000000 */
[----:B------:R-:W-:-:S04]  /*19c0*/  PRMT R5, R2, 0x654, R5 ;  /* 0x0000065402057816 */ /* 0x000fc80000000005 */
[----:B------:R0:W-:Y:S03]  /*19d0*/  SYNCS.ARRIVE.TRANS64.RED.A1T0 RZ, [R5+URZ], RZ ;  /* 0x000000ff05ff79a7 */ /* 0x0001e6000810043f */
.L_x_27:
[----:B------:R-:W-:Y:S05]  /*19e0*/  BSYNC B0 ;  /* 0x0000000000007941 */ /* 0x000fea0003800000 */
.L_x_26:
[----:B------:R-:W-:Y:S05]  /*19f0*/  @P1 BRA `(.L_x_24) ;  /* 0x0000000000041947 */ /* 0x000fea0003800000 */
[----:B------:R-:W-:Y:S01]  /*1a00*/  BPT.TRAP 0x1 ;  /* 0x000000040000795c */ /* 0x000fe20000300000 */
.L_x_24:
[----:B------:R-:W1:Y:S01]  /*1a10*/  S2R R4, SR_CTAID.Y ;  /* 0x0000000000047919 */ /* 0x000e620000002600 */
[----:B------:R-:W-:Y:S01]  /*1a20*/  ULDC.64 UR4, c[0x0][0x280] ;  /* 0x0000a00000047ab9 */ /* 0x000fe20000000a00 */
[----:B------:R-:W-:Y:S01]  /*1a30*/  LEA.HI R2, R3, R0, RZ, 0x2 ;  /* 0x0000000003027211 */ /* 0x000fe200078f10ff */
[----:B------:R-:W2:Y:S03]  /*1a40*/  S2R R9, SR_CTAID.X ;  /* 0x0000000000097919 */ /* 0x000ea60000002500 */
[--C-:B------:R-:W-:Y:S02]  /*1a50*/  SHF.R.S32.HI R6, RZ, 0x2, R2.reuse ;  /* 0x00000002ff067819 */ /* 0x100fe40000011402 */
[----:B0-----:R-:W-:-:S04]  /*1a60*/  SHF.R.S32.HI R5, RZ, 0x1f, R2 ;  /* 0x0000001fff057819 */ /* 0x001fc80000011402 */
[----:B------:R-:W-:-:S04]  /*1a70*/  LEA.HI R5, R5, R6, RZ, 0x3 ;  /* 0x0000000605057211 */ /* 0x000fc800078f18ff */
[----:B------:R-:W-:Y:S01]  /*1a80*/  LOP3.LUT R7, R5, 0xfffffff8, RZ, 0xc0, !PT ;  /* 0xfffffff805077812 */ /* 0x000fe200078ec0ff */
[----:B-1----:R-:W-:Y:S02]  /*1a90*/  IMAD.SHL.U32 R4, R4, 0x40, RZ ;  /* 0x0000004004047824 */ /* 0x002fe400078e00ff */
[----:B--2---:R-:W-:-:S03]  /*1aa0*/  IMAD.SHL.U32 R10, R9, 0x100, RZ ;  /* 0x00000100090a7824 */ /* 0x004fc600078e00ff */
[----:B------:R-:W-:-:S04]  /*1ab0*/  ISETP.GE.AND P0, PT, R4, UR5, PT ;  /* 0x0000000504007c0c */ /* 0x000fc8000bf06270 */
[----:B------:R-:W-:-:S13]  /*1ac0*/  ISETP.GE.OR P0, PT, R10, UR4, P0 ;  /* 0x000000040a007c0c */ /* 0x000fda0008706670 */
[----:B------:R-:W-:Y:S05]  /*1ad0*/  @P0 EXIT ;  /* 0x000000000000094d */ /* 0x000fea0003800000 */
[----:B------:R-:W0:Y:S01]  /*1ae0*/  LDC.64 R12, c[0x0][0x658] ;  /* 0x00019600ff0c7b82 */ /* 0x000e220000000a00 */
[----:B------:R-:W-:Y:S01]  /*1af0*/  LOP3.LUT R5, R2, 0x7ffffffc, RZ, 0xc0, !PT ;  /* 0x7ffffffc02057812 */ /* 0x000fe200078ec0ff */
[----:B------:R-:W-:Y:S01]  /*1b00*/  IMAD.IADD R2, R6, 0x1, -R7 ;  /* 0x0000000106027824 */ /* 0x000fe200078e0a07 */
[----:B------:R-:W-:Y:S02]  /*1b10*/  LEA.HI R6, R3, R0, RZ, 0x5 ;  /* 0x0000000003067211 */ /* 0x000fe400078f28ff */
[----:B----45:R-:W-:Y:S01]  /*1b20*/  FSETP.NEU.AND P1, PT, R14, RZ, PT ;  /* 0x000000ff0e00720b */ /* 0x030fe20003f2d000 */
[----:B------:R-:W-:Y:S01]  /*1b30*/  IMAD.IADD R5, R0, 0x1, -R5 ;  /* 0x0000000100057824 */ /* 0x000fe200078e0a05 */
[----:B------:R-:W-:Y:S02]  /*1b40*/  SHF.R.S32.HI R3, RZ, 0x1f, R2 ;  /* 0x0000001fff037819 */ /* 0x000fe40000011402 */
[----:B---3--:R-:W-:Y:S01]  /*1b50*/  SHF.R.S32.HI R15, RZ, 0x5, R6 ;  /* 0x00000005ff0f7819 */ /* 0x008fe20000011406 */
[----:B------:R-:W-:-:S02]  /*1b60*/  IMAD.SHL.U32 R5, R5, 0x2, RZ ;  /* 0x0000000205057824 */ /* 0x000fc400078e00ff */
[----:B------:R-:W-:-:S03]  /*1b70*/  IMAD.WIDE R8, R9, 0x100, R2 ;  /* 0x0000010009087825 */ /* 0x000fc600078e0202 */
[----:B------:R-:W-:Y:S01]  /*1b80*/  SHF.R.S32.HI R7, RZ, 0x1f, R5 ;  /* 0x0000001fff077819 */ /* 0x000fe20000011405 */
[C---:B------:R-:W-:Y:S01]  /*1b90*/  IMAD R3, R15.reuse, -0x10, -R10 ;  /* 0xfffffff00f037824 */ /* 0x040fe200078e0a0a */
[C---:B------:R-:W-:Y:S01]  /*1ba0*/  IADD3 R6, P0, R4.reuse, R5, RZ ;  /* 0x0000000504067210 */ /* 0x040fe20007f1e0ff */
[----:B------:R-:W-:Y:S01]  /*1bb0*/  IMAD.WIDE R8, R15, 0x10, R8 ;  /* 0x000000100f087825 */ /* 0x000fe200078e0208 */
[----:B------:R-:W-:Y:S02]  /*1bc0*/  IADD3 R10, -R5, UR5, -R4 ;  /* 0x00000005050a7c10 */ /* 0x000fe4000fffe904 */
[----:B------:R-:W-:Y:S02]  /*1bd0*/  LEA.HI.X.SX32 R7, R4, R7, 0x1, P0 ;  /* 0x0000000704077211 */ /* 0x000fe400000f0eff */
[----:B------:R-:W-:Y:S01]  /*1be0*/  IADD3 R0, R3, UR4, -R2 ;  /* 0x0000000403007c10 */ /* 0x000fe2000fffe802 */
[-C--:B0-----:R-:W-:Y:S01]  /*1bf0*/  IMAD R2, R9, R12.reuse, RZ ;  /* 0x0000000c09027224 */ /* 0x081fe200078e02ff */
[----:B------:R-:W-:Y:S01]  /*1c00*/  ISETP.GT.AND P3, PT, R10, RZ, PT ;  /* 0x000000ff0a00720c */ /* 0x000fe20003f64270 */
[----:B------:R-:W-:Y:S01]  /*1c10*/  IMAD.WIDE.U32 R18, R8, R12, R6 ;  /* 0x0000000c08127225 */ /* 0x000fe200078e0006 */
[----:B------:R-:W-:-:S02]  /*1c20*/  SHF.L.U64.HI R15, R12, 0x3, R13 ;  /* 0x000000030c0f7819 */ /* 0x000fc4000001020d */
[----:B------:R-:W-:Y:S01]  /*1c30*/  P2R R3, PR, RZ, 0x8 ;  /* 0x00000008ff037803 */ /* 0x000fe20000000000 */
[----:B------:R-:W-:Y:S01]  /*1c40*/  IMAD R21, R8, R13, R2 ;  /* 0x0000000d08157224 */ /* 0x000fe200078e0202 */
[----:B------:R-:W-:Y:S01]  /*1c50*/  ISETP.GT.AND P0, PT, R0, RZ, P3 ;  /* 0x000000ff0000720c */ /* 0x000fe20001f04270 */
[----:B------:R-:W-:Y:S02]  /*1c60*/  IMAD.SHL.U32 R16, R12, 0x8, RZ ;  /* 0x000000080c107824 */ /* 0x000fe400078e00ff */
[----:B------:R-:W-:Y:S01]  /*1c70*/  IMAD.IADD R21, R19, 0x1, R21 ;  /* 0x0000000113157824 */ /* 0x000fe200078e0215 */
[----:B------:R-:W-:Y:S09]  /*1c80*/  @!P1 BRA `(.L_x_28) ;  /* 0x0000006c00cc9947 */ /* 0x000ff20003800000 */
[----:B------:R-:W-:Y:S01]  /*1c90*/  ULDC.64 UR4, c[0x0][0x630] ;  /* 0x00018c0000047ab9 */ /* 0x000fe20000000a00 */
[----:B------:R-:W-:Y:S01]  /*1ca0*/  ULDC.64 UR8, c[0x0][0x628] ;  /* 0x00018a0000087ab9 */ /* 0x000fe20000000a00 */
[----:B------:R-:W-:Y:S01]  /*1cb0*/  IMAD R17, R9, UR4, RZ ;  /* 0x0000000409117c24 */ /* 0x000fe2000f8e02ff */
[----:B------:R-:W-:Y:S01]  /*1cc0*/  ULDC.64 UR6, c[0x0][0x650] ;  /* 0x0001940000067ab9 */ /* 0x000fe20000000a00 */
[----:B------:R-:W-:-:S04]  /*1cd0*/  IMAD.WIDE.U32 R2, R8, UR4, R6 ;  /* 0x0000000408027c25 */ /* 0x000fc8000f8e0006 */
[----:B------:R-:W-:Y:S01]  /*1ce0*/  IMAD R17, R8, UR5, R17 ;  /* 0x0000000508117c24 */ /* 0x000fe2000f8e0211 */
[----:B------:R-:W-:-:S03]  /*1cf0*/  LEA R4, P1, R2, UR8, 0x1 ;  /* 0x0000000802047c11 */ /* 0x000fc6000f8208ff */
[----:B------:R-:W-:-:S05]  /*1d00*/  IMAD.IADD R3, R3, 0x1, R17 ;  /* 0x0000000103037824 */ /* 0x000fca00078e0211 */
[----:B------:R-:W-:-:S05]  /*1d10*/  LEA.HI.X R5, R2, UR9, R3, 0x1, P1 ;  /* 0x0000000902057c11 */ /* 0x000fca00088f0c03 */
[----:B------:R-:W2:Y:S01]  /*1d20*/  @P0 LDG.E.LTC128B.U16 R19, desc[UR12][R4.64] ;  /* 0x0000000c04130981 */ /* 0x000ea2000c1e1520 */
[----:B------:R-:W-:Y:S01]  /*1d30*/  ISETP.GT.AND P6, PT, R10, 0x1, PT ;  /* 0x000000010a00780c */ /* 0x000fe20003fc4270 */
[----:B------:R-:W-:Y:S01]  /*1d40*/  BSSY B0, `(.L_x_29) ;  /* 0x000000e000007945 */ /* 0x000fe20003800000 */
[----:B------:R-:W-:Y:S02]  /*1d50*/  LEA R2, P2, R18, UR6, 0x1 ;  /* 0x0000000612027c11 */ /* 0x000fe4000f8408ff */
[----:B------:R-:W-:Y:S01]  /*1d60*/  ISETP.GT.AND P1, PT, R0, RZ, P6 ;  /* 0x000000ff0000720c */ /* 0x000fe20003724270 */
[----:B--2---:R-:W-:-:S05]  /*1d70*/  HADD2.F32 R3, -RZ, R19.H0_H0 ;  /* 0x20000013ff037230 */ /* 0x004fca0000004100 */
[----:B------:R-:W-:-:S04]  /*1d80*/  FMUL R3, R3, R14 ;  /* 0x0000000e03037220 */ /* 0x000fc80000400000 */
[----:B------:R-:W-:-:S05]  /*1d90*/  FFMA R3, R120, R11, R3 ;  /* 0x0000000b78037223 */ /* 0x000fca0000000003 */
[----:B------:R-:W-:Y:S02]  /*1da0*/  F2FP.F16.F32.PACK_AB R20, RZ, R3 ;  /* 0x00000003ff14723e */ /* 0x000fe400000000ff */
[----:B------:R-:W-:Y:S02]  /*1db0*/  P2R R3, PR, RZ, 0x40 ;  /* 0x00000040ff037803 */ /* 0x000fe40000000000 */
[----:B------:R-:W-:Y:S02]  /*1dc0*/  LEA.HI.X R3, R18, UR7, R21, 0x1, P2 ;  /* 0x0000000712037c11 */ /* 0x000fe400090f0c15 */
[----:B------:R-:W-:Y:S02]  /*1dd0*/  PRMT R18, R20, 0x7610, R18 ;  /* 0x0000761014127816 */ /* 0x000fe40000000012 */
[----:B------:R-:W-:-:S03]  /*1de0*/  PRMT R20, R19, 0x7610, R20 ;  /* 0x0000761013147816 */ /* 0x000fc60000000014 */
[----:B------:R0:W-:Y:S01]  /*1df0*/  @P0 STG.E.U16 desc[UR12][R2.64], R18 ;  /* 0x0000001202000986 */ /* 0x0001e2000c10150c */
[----:B------:R-:W-:Y:S05]  /*1e00*/  @!P1 BRA `(.L_x_30) ;  /* 0x0000000000049947 */ /* 0x000fea0003800000 */
[----:B------:R1:W5:Y:S02]  /*1e10*/  LDG.E.LTC128B.U16 R20, desc[UR12][R4.64+0x2] ;  /* 0x0000020c04147981 */ /* 0x000364000c1e1520 */
.L_x_30:
[----:B------:R-:W-:Y:S05]  /*1e20*/  BSYNC B0 ;  /* 0x0000000000007941 */ /* 0x000fea0003800000 */
.L_x_29:
[----:B------:R-:W-:Y:S01]  /*1e30*/  USHF.L.U32 UR6, UR4, 0x3, URZ ;  /* 0x0000000304067899 */ /* 0x000fe2000800063f */
[----:B-----5:R-:W-:Y:S01]  /*1e40*/  HADD2.F32 R9, -RZ, R20.H0_H0 ;  /* 0x20000014ff097230 */ /* 0x020fe20000004100 */
[----:B------:R-:W-:Y:S01]  /*1e50*/  USHF.L.U64.HI UR7, UR4, 0x3, UR5 ;  /* 0x0000000304077899 */ /* 0x000fe20008010205 */
[----:B------:R-:W-:-:S03]  /*1e60*/  ISETP.GT.AND P0, PT, R0, 0x8, P3 ;  /* 0x000000080000780c */ /* 0x000fc60001f04270 */
[----:B0-----:R-:W-:Y:S02]  /*1e70*/  IMAD.U32 R18, RZ, RZ, UR6 ;  /* 0x00000006ff127e24 */ /* 0x001fe4000f8e00ff */
[----:B------:R-:W-:Y:S01]  /*1e80*/  FMUL R22, R9, R14 ;  /* 0x0000000e09167220 */ /* 0x000fe20000400000 */
[----:B------:R-:W-:-:S03]  /*1e90*/  IMAD.U32 R19, RZ, RZ, UR7 ;  /* 0x00000007ff137e24 */ /* 0x000fc6000f8e00ff */
[----:B------:R-:W-:Y:S01]  /*1ea0*/  FFMA R22, R121, R11, R22 ;  /* 0x0000000b79167223 */ /* 0x000fe20000000016 */
[----:B------:R-:W-:-:S04]  /*1eb0*/  IMAD.WIDE.U32 R8, R8, UR4, R18 ;  /* 0x0000000408087c25 */ /* 0x000fc8000f8e0012 */
[----:B------:R-:W-:Y:S02]  /*1ec0*/  F2FP.F16.F32.PACK_AB R22, RZ, R22 ;  /* 0x00000016ff16723e */ /* 0x000fe400000000ff */
[----:B------:R-:W-:-:S03]  /*1ed0*/  IADD3 R6, P2, R6, R8, RZ ;  /* 0x0000000806067210 */ /* 0x000fc60007f5e0ff */
[----:B------:R0:W-:Y:S01]  /*1ee0*/  @P1 STG.E.U16 desc[UR12][R2.64+0x2], R22 ;  /* 0x0000021602001986 */ /* 0x0001e2000c10150c */
[----:B------:R-:W-:Y:S02]  /*1ef0*/  IADD3.X R7, R7, R17, R9, P2, !PT ;  /* 0x0000001107077210 */ /* 0x000fe400017fe409 */
[----:B------:R-:W-:-:S04]  /*1f00*/  LEA R8, P2, R6, UR8, 0x1 ;  /* 0x0000000806087c11 */ /* 0x000fc8000f8408ff */
[----:B------:R-:W-:-:S05]  /*1f10*/  LEA.HI.X R9, R6, UR9, R7, 0x1, P2 ;  /* 0x0000000906097c11 */ /* 0x000fca00090f0c07 */
[----:B------:R-:W2:Y:S01]  /*1f20*/  @P0 LDG.E.LTC128B.U16 R20, desc[UR12][R8.64] ;  /* 0x0000000c08140981 */ /* 0x000ea2000c1e1520 */
[C---:B------:R-:W-:Y:S01]  /*1f30*/  SHF.L.U64.HI R15, R16.reuse, 0x1, R15 ;  /* 0x00000001100f7819 */ /* 0x040fe2000001020f */
[----:B------:R-:W-:Y:S01]  /*1f40*/  BSSY B0, `(.L_x_31) ;  /* 0x000000b000007945 */ /* 0x000fe20003800000 */
[----:B------:R-:W-:Y:S02]  /*1f50*/  LEA R6, P2, R16, R2, 0x1 ;  /* 0x0000000210067211 */ /* 0x000fe400078408ff */
[----:B------:R-:W-:Y:S01]  /*1f60*/  ISETP.GT.AND P1, PT, R0, 0x8, P6 ;  /* 0x000000080000780c */ /* 0x000fe20003724270 */
[----:B--2---:R-:W-:-:S05]  /*1f70*/  HADD2.F32 R7, -RZ, R20.H0_H0 ;  /* 0x20000014ff077230 */ /* 0x004fca0000004100 */
[----:B------:R-:W-:-:S04]  /*1f80*/  FMUL R7, R7, R14 ;  /* 0x0000000e07077220 */ /* 0x000fc80000400000 */
[----:B------:R-:W-:-:S05]  /*1f90*/  FFMA R7, R122, R11, R7 ;  /* 0x0000000b7a077223 */ /* 0x000fca0000000007 */
[----:B------:R-:W-:Y:S01]  /*1fa0*/  F2FP.F16.F32.PACK_AB R16, RZ, R7 ;  /* 0x00000007ff10723e */ /* 0x000fe200000000ff */
[----:B------:R-:W-:-:S05]  /*1fb0*/  IMAD.X R7, R15, 0x1, R3, P2 ;  /* 0x000000010f077824 */ /* 0x000fca00010e0603 */
[----:B------:R0:W-:Y:S01]  /*1fc0*/  @P0 STG.E.U16 desc[UR12][R6.64], R16 ;  /* 0x0000001006000986 */ /* 0x0001e2000c10150c */
[----:B------:R-:W-:Y:S05]  /*1fd0*/  @!P1 BRA `(.L_x_32) ;  /* 0x0000000000049947 */ /* 0x000fea0003800000 */
[----:B------:R2:W5:Y:S02]  /*1fe0*/  LDG.E.LTC128B.U16 R20, desc[UR12][R8.64+0x2] ;  /* 0x0000020c08147981 */ /* 0x000564000c1e1520 */
.L_x_32:
[----:B------:R-:W-:Y:S05]  /*1ff0*/  BSYNC B0 ;  /* 0x0000000000007941 */ /* 0x000fea0003800000 */
.L_x_31:
[----:B-----5:R-:W-:Y:S01]  /*2000*/  HADD2.F32 R15, -RZ, R20.H0_H0 ;  /* 0x20000014ff0f7230 */ /* 0x020fe20000004100 */
[----:B------:R-:W-:Y:S01]  /*2010*/  ISETP.GT.AND P3, PT, R10, 0x8, PT ;  /* 0x000000080a00780c */ /* 0x000fe20003f64270 */
[----:B------:R-:W-:Y:S03]  /*2020*/  BSSY B0, `(.L_x_33) ;  /* 0x0000009000007945 */ /* 0x000fe60003800000 */
[----:B0-----:R-:W-:Y:S01]  /*2030*/  FMUL R16, R15, R14 ;  /* 0x0000000e0f107220 */ /* 0x001fe20000400000 */
[----:B------:R-:W-:Y:S02]  /*2040*/  ISETP.GT.AND P0, PT, R0, RZ, P3 ;  /* 0x000000ff0000720c */ /* 0x000fe40001f04270 */
[----:B------:R-:W-:Y:S01]  /*2050*/  P2R R15, PR, RZ, 0x8 ;  /* 0x00000008ff0f7803 */ /* 0x000fe20000000000 */
[----:B------:R-:W-:-:S05]  /*2060*/  FFMA R16, R123, R11, R16 ;  /* 0x0000000b7b107223 */ /* 0x000fca0000000010 */
[----:B------:R-:W-:-:S05]  /*2070*/  F2FP.F16.F32.PACK_AB R16, RZ, R16 ;  /* 0x00000010ff10723e */ /* 0x000fca00000000ff */
[----:B------:R0:W-:Y:S01]  /*2080*/  @P1 STG.E.U16 desc[UR12][R6.64+0x2], R16 ;  /* 0x0000021006001986 */ /* 0x0001e2000c10150c */
[----:B------:R-:W-:Y:S05]  /*2090*/  @!P0 BRA `(.L_x_34) ;  /* 0x0000000000048947 */ /* 0x000fea0003800000 */
[----:B------:R3:W5:Y:S02]  /*20a0*/  LDG.E.LTC128B.U16 R20, desc[UR12][R4.64+0x10] ;  /* 0x0000100c04147981 */ /* 0x000764000c1e1520 */
.L_x_34:
[----:B------:R-:W-:Y:S05]  /*20b0*/  BSYNC B0 ;  /* 0x0000000000007941 */ /* 0x000fea0003800000 */
.L_x_33:
[----:B-----5:R-:W-:Y:S01]  /*20c0*/  HADD2.F32 R15, -RZ, R20.H0_H0 ;  /* 0x20000014ff0f7230 */ /* 0x020fe20000004100 */
[----:B------:R-:W-:Y:S01]  /*20d0*/  ISETP.GT.AND P2, PT, R10, 0x9, PT ;  /* 0x000000090a00780c */ /* 0x000fe20003f44270 */
[----:B------:R-:W-:Y:S03]  /*20e0*/  BSSY B0, `(.L_x_35) ;  /* 0x0000009000007945 */ /* 0x000fe60003800000 */
[----:B------:R-:W-:Y:S01]  /*20f0*/  FMUL R15, R15, R14 ;  /* 0x0000000e0f0f7220 */ /* 0x000fe20000400000 */
[----:B------:R-:W-:Y:S02]  /*2100*/  ISETP.GT.AND P1, PT, R0, RZ, P2 ;  /* 0x000000ff0000720c */ /* 0x000fe40001724270 */
[----:B0-----:R-:W-:Y:S01]  /*2110*/  P2R R16, PR, RZ, 0x4 ;  /* 0x00000004ff107803 */ /* 0x001fe20000000000 */
[----:B------:R-:W-:-:S05]  /*2120*/  FFMA R15, R124, R11, R15 ;  /* 0x0000000b7c0f7223 */ /* 0x000fca000000000f */
[----:B------:R-:W-:-:S05]  /*2130*/  F2FP.F16.F32.PACK_AB R15, RZ, R15 ;  /* 0x0000000fff0f723e */ /* 0x000fca00000000ff */
[----:B------:R0:W-:Y:S01]  /*2140*/  @P0 STG.E.U16 desc[UR12][R2.64+0x10], R15 ;  /* 0x0000100f02000986 */ /* 0x0001e2000c10150c */
[----:B------:R-:W-:Y:S05]  /*2150*/  @!P1 BRA `(.L_x_36) ;  /* 0x0000000000049947 */ /* 0x000fea0003800000 */
[----:B------:R4:W5:Y:S02]  /*2160*/  LDG.E.LTC128B.U16 R20, desc[UR12][R4.64+0x12] ;  /* 0x0000120c04147981 */ /* 0x000964000c1e1520 */
.L_x_36:
[----:B------:R-:W-:Y:S05]  /*2170*/  BSYNC B0 ;  /* 0x0000000000007941 */ /* 0x000fea0003800000 */
.L_x_35:
[----:B0----5:R-:W-:Y:S01]  /*2180*/  HADD2.F32 R15, -RZ, R20.H0_H0 ;  /* 0x20000014ff0f7230 */ /* 0x021fe20000004100 */
[----:B------:R-:W-:Y:S01]  /*2190*/  ISETP.GT.AND P0, PT, R0, 0x8, P3 ;  /* 0x000000080000780c */ /* 0x000fe20001f04270 */
[----:B------:R-:W-:Y:S03]  /*21a0*/  BSSY B0, `(.L_x_37) ;  /* 0x0000007000007945 */ /* 0x000fe60003800000 */
[----:B------:R-:W-:-:S04]  /*21b0*/  FMUL R16, R15, R14 ;  /* 0x0000000e0f107220 */ /* 0x000fc80000400000 */
[----:B------:R-:W-:-:S05]  /*21c0*/  FFMA R16, R125, R11, R16 ;  /* 0x0000000b7d107223 */ /* 0x000fca0000000010 */
[----:B------:R-:W-:-:S05]  /*21d0*/  F2FP.F16.F32.PACK_AB R16, RZ, R16 ;  /* 0x00000010ff10723e */ /* 0x000fca00000000ff */
[----:B------:R0:W-:Y:S01]  /*21e0*/  @P1 STG.E.U16 desc[UR12][R2.64+0x12], R16 ;  /* 0x0000121002001986 */ /* 0x0001e2000c10150c */
[----:B------:R-:W-:Y:S05]  /*21f0*/  @!P0 BRA `(.L_x_38) ;  /* 0x0000000000048947 */ /* 0x000fea0003800000 */
[----:B------:R0:W5:Y:S02]  /*2200*/  LDG.E.LTC128B.U16 R20, desc[UR12][R8.64+0x10] ;  /* 0x0000100c08147981 */ /* 0x000164000c1e1520 */
.L_x_38:
[----:B------:R-:W-:Y:S05]  /*2210*/  BSYNC B0 ;  /* 0x0000000000007941 */ /* 0x000fea0003800000 */
.L_x_37:
[----:B-----5:R-:W-:Y:S01]  /*2220*/  HADD2.F32 R15, -RZ, R20.H0_H0 ;  /* 0x20000014ff0f7230 */ /* 0x020fe20000004100 */
        /* <DEDUP_REMOVED lines=8> */
.L_x_40:
[----:B------:R-:W-:Y:S05]  /*22b0*/  BSYNC B0 ;  /* 0x0000000000007941 */ /* 0x000fea0003800000 */
.L_x_39:
[----:B0----5:R-:W-:Y:S01]  /*22c0*/  HADD2.F32 R15, -RZ, R20.H0_H0 ;  /* 0x20000014ff0f7230 */ /* 0x021fe20000004100 */
[----:B------:R-:W-:Y:S01]  /*22d0*/  ISETP.GT.AND P2, PT, R10, 0x10, PT ;  /* 0x000000100a00780c */ /* 0x000fe20003f44270 */
[----:B------:R-:W-:Y:S03]  /*22e0*/  BSSY B0, `(.L_x_41) ;  /* 0x0000009000007945 */ /* 0x000fe60003800000 */
[----:B------:R-:W-:Y:S01]  /*22f0*/  FMUL R16, R15, R14 ;  /* 0x0000000e0f107220 */ /* 0x000fe20000400000 */
[----:B------:R-:W-:Y:S02]  /*2300*/  ISETP.GT.AND P0, PT, R0, RZ, P2 ;  /* 0x000000ff0000720c */ /* 0x000fe40001704270 */
[----:B------:R-:W-:Y:S01]  /*2310*/  P2R R15, PR, RZ, 0x4 ;  /* 0x00000004ff0f7803 */ /* 0x000fe20000000000 */
[----:B------:R-:W-:-:S05]  /*2320*/  FFMA R16, R127, R11, R16 ;  /* 0x0000000b7f107223 */ /* 0x000fca0000000010 */
[----:B------:R-:W-:-:S05]  /*2330*/  F2FP.F16.F32.PACK_AB R16, RZ, R16 ;  /* 0x00000010ff10723e */ /* 0x000fca00000000ff */
[----:B------:R0:W-:Y:S01]  /*2340*/  @P1 STG.E.U16 desc[UR12][R6.64+0x12], R16 ;  /* 0x0000121006001986 */ /* 0x0001e2000c10150c */
[----:B------:R-:W-:Y:S05]  /*2350*/  @!P0 BRA `(.L_x_42) ;  /* 0x0000000000048947 */ /* 0x000fea0003800000 */
[----:B------:R0:W5:Y:S02]  /*2360*/  LDG.E.LTC128B.U16 R20, desc[UR12][R4.64+0x20] ;  /* 0x0000200c04147981 */ /* 0x000164000c1e1520 */
.L_x_42:
[----:B------:R-:W-:Y:S05]  /*2370*/  BSYNC B0 ;  /* 0x0000000000007941 */ /* 0x000fea0003800000 */
.L_x_41:
[----:B-----5:R-:W-:Y:S01]  /*2380*/  HADD2.F32 R15, -RZ, R20.H0_H0 ;  /* 0x20000014ff0f7230 */ /* 0x020fe20000004100 */
[----:B------:R-:W-:Y:S01]  /*2390*/  ISETP.GT.AND P1, PT, R10, 0x11, PT ;  /* 0x000000110a00780c */ /* 0x000fe20003f24270 */
[----:B------:R-:W-:Y:S03]  /*23a0*/  BSSY B0, `(.L_x_43) ;  /* 0x0000009000007945 */ /* 0x000fe60003800000 */
[----:B------:R-:W-:-:S04]  /*23b0*/  FMUL R15, R15, R14 ;  /* 0x0000000e0f0f7220 */ /* 0x000fc80000400000 */
[----:B------:R-:W-:-:S05]  /*23c0*/  FFMA R15, R128, R11, R15 ;  /* 0x0000000b800f7223 */ /* 0x000fca000000000f */
[----:B------:R-:W-:-:S05]  /*23d0*/  F2FP.F16.F32.PACK_AB R15, RZ, R15 ;  /* 0x0000000fff0f723e */ /* 0x000fca00000000ff */
[----:B------:R1:W-:Y:S01]  /*23e0*/  @P0 STG.E.U16 desc[UR12][R2.64+0x20], R15 ;  /* 0x0000200f02000986 */ /* 0x0003e2000c10150c */
[----:B------:R-:W-:Y:S02]  /*23f0*/  ISETP.GT.AND P0, PT, R0, RZ, P1 ;  /* 0x000000ff0000720c */ /* 0x000fe40000f04270 */
[----:B-1----:R-:W-:-:S11]  /*2400*/  P2R R15, PR, RZ, 0x2 ;  /* 0x00000002ff0f7803 */ /* 0x002fd60000000000 */
[----:B------:R-:W-:Y:S05]  /*2410*/  @!P0 BRA `(.L_x_44) ;  /* 0x0000000000048947 */ /* 0x000fea0003800000 */
[----:B------:R1:W5:Y:S02]  /*2420*/  LDG.E.LTC128B.U16 R20, desc[UR12][R4.64+0x22] ;  /* 0x0000220c04147981 */ /* 0x000364000c1e1520 */
.L_x_44:
[----:B------:R-:W-:Y:S05]  /*2430*/  BSYNC B0 ;  /* 0x0000000000007941 */ /* 0x000fea0003800000 */
.L_x_43:
[----:B-----5:R-:W-:Y:S01]  /*2440*/  HADD2.F32 R15, -RZ, R20.H0_H0 ;  /* 0x20000014ff0f7230 */ /* 0x020fe20000004100 */
[----:B------:R-:W-:Y:S04]  /*2450*/  BSSY B0, `(.L_x_45) ;  /* 0x0000008000007945 */ /* 0x000fe80003800000 */
[----:B0-----:R-:W-:-:S04]  /*2460*/  FMUL R16, R15, R14 ;  /* 0x0000000e0f107220 */ /* 0x001fc80000400000 */
[----:B------:R-:W-:-:S05]  /*2470*/  FFMA R16, R129, R11, R16 ;  /* 0x0000000b81107223 */ /* 0x000fca0000000010 */
[----:B------:R-:W-:-:S05]  /*2480*/  F2FP.F16.F32.PACK_AB R16, RZ, R16 ;  /* 0x00000010ff10723e */ /* 0x000fca00000000ff */
[----:B------:R0:W-:Y:S01]  /*2490*/  @P0 STG.E.U16 desc[UR12][R2.64+0x22], R16 ;  /* 0x0000221002000986 */ /* 0x0001e2000c10150c */
[----:B------:R-:W-:-:S13]  /*24a0*/  ISETP.GT.AND P0, PT, R0, 0x8, P2 ;  /* 0x000000080000780c */ /* 0x000fda0001704270 */
[----:B0-----:R-:W-:Y:S05]  /*24b0*/  @!P0 BRA `(.L_x_46) ;  /* 0x0000000000048947 */ /* 0x001fea0003800000 */
[----:B------:R0:W5:Y:S02]  /*24c0*/  LDG.E.LTC128B.U16 R20, desc[UR12][R8.64+0x20] ;  /* 0x0000200c08147981 */ /* 0x000164000c1e1520 */
.L_x_46:
[----:B------:R-:W-:Y:S05]  /*24d0*/  BSYNC B0 ;  /* 0x0000000000007941 */ /* 0x000fea0003800000 */
.L_x_45:
[----:B-----5:R-:W-:Y:S01]  /*24e0*/  HADD2.F32 R15, -RZ, R20.H0_H0 ;  /* 0x20000014ff0f7230 */ /* 0x020fe20000004100 */
[----:B------:R-:W-:Y:S04]  /*24f0*/  BSSY B0, `(.L_x_47) ;  /* 0x0000008000007945 */ /* 0x000fe80003800000 */
[----:B------:R-:W-:-:S04]  /*2500*/  FMUL R15, R15, R14 ;  /* 0x0000000e0f0f7220 */ /* 0x000fc80000400000 */
[----:B------:R-:W-:-:S05]  /*2510*/  FFMA R15, R130, R11, R15 ;  /* 0x0000000b820f7223 */ /* 0x000fca000000000f */
[----:B------:R-:W-:-:S05]  /*2520*/  F2FP.F16.F32.PACK_AB R15, RZ, R15 ;  /* 0x0000000fff0f723e */ /* 0x000fca00000000ff */
[----:B------:R0:W-:Y:S01]  /*2530*/  @P0 STG.E.U16 desc[UR12][R6.64+0x20], R15 ;  /* 0x0000200f06000986 */ /* 0x0001e2000c10150c */
[----:B------:R-:W-:-:S13]  /*2540*/  ISETP.GT.AND P0, PT, R0, 0x8, P1 ;  /* 0x000000080000780c */ /* 0x000fda0000f04270 */
[----:B0-----:R-:W-:Y:S05]  /*2550*/  @!P0 BRA `(.L_x_48) ;  /* 0x0000000000048947 */ /* 0x001fea0003800000 */
[----:B------:R0:W5:Y:S02]  /*2560*/  LDG.E.LTC128B.U16 R20, desc[UR12][R8.64+0x22] ;  /* 0x0000220c08147981 */ /* 0x000164000c1e1520 */
.L_x_48:
[----:B------:R-:W-:Y:S05]  /*2570*/  BSYNC B0 ;  /* 0x0000000000007941 */ /* 0x000fea0003800000 */
.L_x_47:
[----:B-----5:R-:W-:Y:S01]  /*2580*/  HADD2.F32 R15, -RZ, R20.H0_H0 ;  /* 0x20000014ff0f7230 */ /* 0x020fe20000004100 */
[C---:B------:R-:W-:Y:S01]  /*2590*/  SHF.L.U64.HI R21, R12.reuse, 0x7, R13 ;  /* 0x000000070c157819 */ /* 0x040fe2000001020d */
[----:B------:R-:W-:Y:S01]  /*25a0*/  IMAD.SHL.U32 R17, R12, 0x80, RZ ;  /* 0x000000800c117824 */ /* 0x000fe200078e00ff */
[----:B------:R-:W-:Y:S01]  /*25b0*/  ISETP.GT.AND P2, PT, R10, 0x18, PT ;  /* 0x000000180a00780c */ /* 0x000fe20003f44270 */
[----:B------:R-:W-:Y:S01]  /*25c0*/  BSSY B0, `(.L_x_49) ;  /* 0x000000e000007945 */ /* 0x000fe20003800000 */
[----:B------:R-:W-:Y:S02]  /*25d0*/  FMUL R16, R15, R14 ;  /* 0x0000000e0f107220 */ /* 0x000fe40000400000 */
[----:B------:R-:W-:Y:S02]  /*25e0*/  LOP3.LUT R15, R17, 0x2, RZ, 0xfc, !PT ;  /* 0x00000002110f7812 */ /* 0x000fe400078efcff */
[----:B------:R-:W-:-:S05]  /*25f0*/  FFMA R16, R131, R11, R16 ;  /* 0x0000000b83107223 */ /* 0x000fca0000000010 */
[----:B------:R-:W-:-:S05]  /*2600*/  F2FP.F16.F32.PACK_AB R16, RZ, R16 ;  /* 0x00000010ff10723e */ /* 0x000fca00000000ff */
[----:B------:R1:W-:Y:S01]  /*2610*/  @P0 STG.E.U16 desc[UR12][R6.64+0x22], R16 ;  /* 0x0000221006000986 */ /* 0x0003e2000c10150c */
[----:B------:R-:W-:-:S05]  /*2620*/  IADD3 R124, P0, R15, R2, RZ ;  /* 0x000000020f7c7210 */ /* 0x000fca0007f1e0ff */
[----:B------:R-:W-:Y:S01]  /*2630*/  IMAD.X R125, R21, 0x1, R3, P0 ;  /* 0x00000001157d7824 */ /* 0x000fe200000e0603 */
[----:B------:R-:W-:-:S05]  /*2640*/  IADD3 R12, P0, R17, R2, RZ ;  /* 0x00000002110c7210 */ /* 0x000fca0007f1e0ff */
[----:B------:R-:W-:Y:S01]  /*2650*/  IMAD.X R13, R21, 0x1, R3, P0 ;  /* 0x00000001150d7824 */ /* 0x000fe200000e0603 */
[----:B------:R-:W-:Y:S02]  /*2660*/  ISETP.GT.AND P0, PT, R0, RZ, P2 ;  /* 0x000000ff0000720c */ /* 0x000fe40001704270 */
[----:B-1----:R-:W-:-:S11]  /*2670*/  P2R R16, PR, RZ, 0x4 ;  /* 0x00000004ff107803 */ /* 0x002fd60000000000 */
[----:B------:R-:W-:Y:S05]  /*2680*/  @!P0 BRA `(.L_x_50) ;  /* 0x0000000000048947 */ /* 0x000fea0003800000 */
[----:B------:R1:W5:Y:S02]  /*2690*/  LDG.E.LTC128B.U16 R20, desc[UR12][R4.64+0x30] ;  /* 0x0000300c04147981 */ /* 0x000364000c1e1520 */
.L_x_50:
[----:B------:R-:W-:Y:S05]  /*26a0*/  BSYNC B0 ;  /* 0x0000000000007941 */ /* 0x000fea0003800000 */
.L_x_49:
[----:B-----5:R-:W-:Y:S01]  /*26b0*/  HADD2.F32 R19, -RZ, R20.H0_H0 ;  /* 0x20000014ff137230 */ /* 0x020fe20000004100 */
[----:B------:R-:W-:Y:S01]  /*26c0*/  ISETP.GT.AND P1, PT, R10, 0x19, PT ;  /* 0x000000190a00780c */ /* 0x000fe20003f24270 */
[----:B------:R-:W-:Y:S03]  /*26d0*/  BSSY B0, `(.L_x_51) ;  /* 0x0000009000007945 */ /* 0x000fe60003800000 */
[----:B------:R-:W-:Y:S01]  /*26e0*/  FMUL R19, R19, R14 ;  /* 0x0000000e13137220 */ /* 0x000fe20000400000 */
[----:B------:R-:W-:-:S03]  /*26f0*/  P2R R16, PR, RZ, 0x2 ;  /* 0x00000002ff107803 */ /* 0x000fc60000000000 */
[----:B------:R-:W-:-:S05]  /*2700*/  FFMA R19, R132, R11, R19 ;  /* 0x0000000b84137223 */ /* 0x000fca0000000013 */
[----:B------:R-:W-:-:S05]  /*2710*/  F2FP.F16.F32.PACK_AB R19, RZ, R19 ;  /* 0x00000013ff13723e */ /* 0x000fca00000000ff */
[----:B------:R0:W-:Y:S01]  /*2720*/  @P0 STG.E.U16 desc[UR12][R2.64+0x30], R19 ;  /* 0x0000301302000986 */ /* 0x0001e2000c10150c */
[----:B------:R-:W-:-:S13]  /*2730*/  ISETP.GT.AND P0, PT, R0, RZ, P1 ;  /* 0x000000ff0000720c */ /* 0x000fda0000f04270 */
[----:B0-----:R-:W-:Y:S05]  /*2740*/  @!P0 BRA `(.L_x_52) ;  /* 0x0000000000048947 */ /* 0x001fea0003800000 */
[----:B------:R0:W5:Y:S02]  /*2750*/  LDG.E.LTC128B.U16 R20, desc[UR12][R4.64+0x32] ;  /* 0x0000320c04147981 */ /* 0x000164000c1e1520 */
.L_x_52:
[----:B------:R-:W-:Y:S05]  /*2760*/  BSYNC B0 ;  /* 0x0000000000007941 */ /* 0x000fea0003800000 */
.L_x_51:
        /* <DEDUP_REMOVED lines=9> */
.L_x_54:
[----:B------:R-:W-:Y:S05]  /*2800*/  BSYNC B0 ;  /* 0x0000000000007941 */ /* 0x000fea0003800000 */
.L_x_53:
        /* <DEDUP_REMOVED lines=9> */
.L_x_56:
[----:B------:R-:W-:Y:S05]  /*28a0*/  BSYNC B0 ;  /* 0x0000000000007941 */ /* 0x000fea0003800000 */
.L_x_55:
        /* <DEDUP_REMOVED lines=11> */
.L_x_58:
[----:B------:R-:W-:Y:S05]  /*2960*/  BSYNC B0 ;  /* 0x0000000000007941 */ /* 0x000fea0003800000 */
.L_x_57:
        /* <DEDUP_REMOVED lines=11> */
.L_x_60:
[----:B------:R-:W-:Y:S05]  /*2a20*/  BSYNC B0 ;  /* 0x0000000000007941 */ /* 0x000fea0003800000 */
.L_x_59:
        /* <DEDUP_REMOVED lines=9> */
.L_x_62:
[----:B------:R-:W-:Y:S05]  /*2ac0*/  BSYNC B0 ;  /* 0x0000000000007941 */ /* 0x000fea0003800000 */
.L_x_61:
        /* <DEDUP_REMOVED lines=9> */
.L_x_64:
[----:B------:R-:W-:Y:S05]  /*2b60*/  BSYNC B0 ;  /* 0x0000000000007941 */ /* 0x000fea0003800000 */
.L_x_63:
        /* <DEDUP_REMOVED lines=11> */
.L_x_66:
[----:B------:R-:W-:Y:S05]  /*2c20*/  BSYNC B0 ;  /* 0x0000000000007941 */ /* 0x000fea0003800000 */
.L_x_65:
[----:B-----5:R-:W-:Y:S01]  /*2c30*/  HADD2.F32 R19, -RZ, R20.H0_H0 ;  /* 0x20000014ff137230 */ /* 0x020fe20000004100 */
[----:B------:R-:W-:Y:S01]  /*2c40*/  ISETP.GT.AND P4, PT, R10, 0x29, PT ;  /* 0x000000290a00780c */ /* 0x000fe20003f84270 */
[----:B------:R-:W-:Y:S03]  /*2c50*/  BSSY B0, `(.L_x_67) ;  /* 0x0000008000007945 */ /* 0x000fe60003800000 */
[----:B------:R-:W-:-:S04]  /*2c60*/  FMUL R19, R19, R14 ;  /* 0x0000000e13137220 */ /* 0x000fc80000400000 */
[----:B------:R-:W-:-:S05]  /*2c70*/  FFMA R19, R140, R11, R19 ;  /* 0x0000000b8c137223 */ /* 0x000fca0000000013 */
[----:B------:R-:W-:-:S05]  /*2c80*/  F2FP.F16.F32.PACK_AB R19, RZ, R19 ;  /* 0x00000013ff13723e */ /* 0x000fca00000000ff */
[----:B------:R0:W-:Y:S01]  /*2c90*/  @P0 STG.E.U16 desc[UR12][R2.64+0x50], R19 ;  /* 0x0000501302000986 */ /* 0x0001e2000c10150c */
[----:B------:R-:W-:-:S13]  /*2ca0*/  ISETP.GT.AND P0, PT, R0, RZ, P4 ;  /* 0x000000ff0000720c */ /* 0x000fda0002704270 */
[----:B0-----:R-:W-:Y:S05]  /*2cb0*/  @!P0 BRA `(.L_x_68) ;  /* 0x0000000000048947 */ /* 0x001fea0003800000 */
[----:B------:R0:W5:Y:S02]  /*2cc0*/  LDG.E.LTC128B.U16 R20, desc[UR12][R4.64+0x52] ;  /* 0x0000520c04147981 */ /* 0x000164000c1e1520 */
.L_x_68:
[----:B------:R-:W-:Y:S05]  /*2cd0*/  BSYNC B0 ;  /* 0x0000000000007941 */ /* 0x000fea0003800000 */
.L_x_67:
        /* <DEDUP_REMOVED lines=9> */
.L_x_70:
[----:B------:R-:W-:Y:S05]  /*2d70*/  BSYNC B0 ;  /* 0x0000000000007941 */ /* 0x000fea0003800000 */
.L_x_69:
        /* <DEDUP_REMOVED lines=9> */
.L_x_72:
[----:B------:R-:W-:Y:S05]  /*2e10*/  BSYNC B0 ;  /* 0x0000000000007941 */ /* 0x000fea0003800000 */
.L_x_71:
        /* <DEDUP_REMOVED lines=10> */
.L_x_74:
[----:B------:R-:W-:Y:S05]  /*2ec0*/  BSYNC B0 ;  /* 0x0000000000007941 */ /* 0x000fea0003800000 */
.L_x_73:
        /* <DEDUP_REMOVED lines=10> */
.L_x_76:
[----:B------:R-:W-:Y:S05]  /*2f70*/  BSYNC B0 ;  /* 0x0000000000007941 */ /* 0x000fea0003800000 */
.L_x_75:
        /* <DEDUP_REMOVED lines=9> */
.L_x_78:
[----:B------:R-:W-:Y:S05]  /*3010*/  BSYNC B0 ;  /* 0x0000000000007941 */ /* 0x000fea0003800000 */
.L_x_77:
        /* <DEDUP_REMOVED lines=9> */
.L_x_80:
[----:B------:R-:W-:Y:S05]  /*30b0*/  BSYNC B0 ;  /* 0x0000000000007941 */ /* 0x000fea0003800000 */
.L_x_79:
        /* <DEDUP_REMOVED lines=10> */
.L_x_82:
[----:B------:R-:W-:Y:S05]  /*3160*/  BSYNC B0 ;  /* 0x0000000000007941 */ /* 0x000fea0003800000 */
.L_x_81:
[----:B-----5:R-:W-:Y:S01]  /*3170*/  HADD2.F32 R19, -RZ, R20.H0_H0 ;  /* 0x20000014ff137230 */ /* 0x020fe20000004100 */
[----:B------:R-:W-:Y:S04]  /*3180*/  BSSY B0, `(.L_x_83) ;  /* 0x0000009000007945 */ /* 0x000fe80003800000 */
[----:B------:R-:W-:-:S04]  /*3190*/  FMUL R19, R19, R14 ;  /* 0x0000000e13137220 */ /* 0x000fc80000400000 */
[----:B------:R-:W-:-:S05]  /*31a0*/  FFMA R19, R148, R11, R19 ;  /* 0x0000000b94137223 */ /* 0x000fca0000000013 */
[----:B------:R-:W-:-:S05]  /*31b0*/  F2FP.F16.F32.PACK_AB R19, RZ, R19 ;  /* 0x00000013ff13723e */ /* 0x000fca00000000ff */
[----:B------:R0:W-:Y:S01]  /*31c0*/  @P0 STG.E.U16 desc[UR12][R2.64+0x70], R19 ;  /* 0x0000701302000986 */ /* 0x0001e2000c10150c */
[----:B------:R-:W-:-:S04]  /*31d0*/  ISETP.GT.AND P0, PT, R10, 0x39, PT ;  /* 0x000000390a00780c */ /* 0x000fc80003f04270 */
[----:B------:R-:W-:-:S13]  /*31e0*/  ISETP.GT.AND P5, PT, R0, RZ, P0 ;  /* 0x000000ff0000720c */ /* 0x000fda00007a4270 */
[----:B0-----:R-:W-:Y:S05]  /*31f0*/  @!P5 BRA `(.L_x_84) ;  /* 0x000000000004d947 */ /* 0x001fea0003800000 */
[----:B------:R0:W5:Y:S02]  /*3200*/  LDG.E.LTC128B.U16 R20, desc[UR12][R4.64+0x72] ;  /* 0x0000720c04147981 */ /* 0x000164000c1e1520 */
.L_x_84:
[----:B------:R-:W-:Y:S05]  /*3210*/  BSYNC B0 ;  /* 0x0000000000007941 */ /* 0x000fea0003800000 */
.L_x_83:
        /* <DEDUP_REMOVED lines=9> */
.L_x_86:
[----:B------:R-:W-:Y:S05]  /*32b0*/  BSYNC B0 ;  /* 0x0000000000007941 */ /* 0x000fea0003800000 */
.L_x_85:
        /* <DEDUP_REMOVED lines=9> */
.L_x_88:
[----:B------:R-:W-:Y:S05]  /*3350*/  BSYNC B0 ;  /* 0x0000000000007941 */ /* 0x000fea0003800000 */
.L_x_87:
[----:B-----5:R-:W-:Y:S01]  /*3360*/  HADD2.F32 R19, -RZ, R20.H0_H0 ;  /* 0x20000014ff137230 */ /* 0x020fe20000004100 */
[----:B------:R-:W-:Y:S01]  /*3370*/  LOP3.LUT R123, R17, 0x10, RZ, 0xfc, !PT ;  /* 0x00000010117b7812 */ /* 0x000fe200078efcff */
[----:B------:R-:W-:Y:S02]  /*3380*/  USHF.L.U32 UR22, UR4, 0x7, URZ ;  /* 0x0000000704167899 */ /* 0x000fe4000800063f */
[----:B------:R-:W-:Y:S01]  /*3390*/  USHF.L.U64.HI UR4, UR4, 0x7, UR5 ;  /* 0x0000000704047899 */ /* 0x000fe20008010205 */
[----:B------:R-:W-:-:S04]  /*33a0*/  FMUL R16, R19, R14 ;  /* 0x0000000e13107220 */ /* 0x000fc80000400000 */
[----:B------:R-:W-:-:S05]  /*33b0*/  FFMA R16, R151, R11, R16 ;  /* 0x0000000b97107223 */ /* 0x000fca0000000010 */
[----:B------:R-:W-:-:S05]  /*33c0*/  F2FP.F16.F32.PACK_AB R16, RZ, R16 ;  /* 0x00000010ff10723e */ /* 0x000fca00000000ff */
[----:B------:R1:W-:Y:S01]  /*33d0*/  @P5 STG.E.U16 desc[UR12][R6.64+0x72], R16 ;  /* 0x0000721006005986 */ /* 0x0003e2000c10150c */
[----:B------:R-:W-:-:S05]  /*33e0*/  IADD3 R126, P5, R123, R2, RZ ;  /* 0x000000027b7e7210 */ /* 0x000fca0007fbe0ff */
[----:B------:R-:W-:Y:S01]  /*33f0*/  IMAD.X R127, R21, 0x1, R3, P5 ;  /* 0x00000001157f7824 */ /* 0x000fe200028e0603 */
[----:B------:R-:W-:-:S04]  /*3400*/  IADD3 R18, P5, R4, UR22, RZ ;  /* 0x0000001604127c10 */ /* 0x000fc8000ffbe0ff */
[----:B------:R-:W-:Y:S02]  /*3410*/  IADD3.X R19, R5, UR4, RZ, P5, !PT ;  /* 0x0000000405137c10 */ /* 0x000fe4000affe4ff */
[----:B------:R-:W-:-:S04]  /*3420*/  ISETP.GT.AND P5, PT, R10, RZ, PT ;  /* 0x000000ff0a00720c */ /* 0x000fc80003fa4270 */
[----:B------:R-:W-:-:S13]  /*3430*/  ISETP.GT.AND P5, PT, R0, 0x40, P5 ;  /* 0x000000400000780c */ /* 0x000fda0002fa4270 */
[----:B------:R-:W2:Y:S01]  /*3440*/  @P5 LDG.E.LTC128B.U16 R20, desc[UR12][R18.64] ;  /* 0x0000000c12145981 */ /* 0x000ea2000c1e1520 */
[----:B------:R-:W-:Y:S01]  /*3450*/  LOP3.LUT R121, R17, 0x12, RZ, 0xfc, !PT ;  /* 0x0000001211797812 */ /* 0x000fe200078efcff */
[----:B------:R-:W-:Y:S01]  /*3460*/  ULOP3.LUT UR21, UR22, 0x2, URZ, 0xfc, !UPT ;  /* 0x0000000216157892 */ /* 0x000fe2000f8efc3f */
[----:B--2---:R-:W-:-:S05]  /*3470*/  HADD2.F32 R23, -RZ, R20.H0_H0 ;  /* 0x20000014ff177230 */ /* 0x004fca0000004100 */
[----:B------:R-:W-:-:S04]  /*3480*/  FMUL R23, R23, R14 ;  /* 0x0000000e17177220 */ /* 0x000fc80000400000 */
[----:B------:R-:W-:-:S05]  /*3490*/  FFMA R23, R88, R11, R23 ;  /* 0x0000000b58177223 */ /* 0x000fca0000000017 */
[----:B------:R-:W-:-:S04]  /*34a0*/  F2FP.F16.F32.PACK_AB R23, RZ, R23 ;  /* 0x00000017ff17723e */ /* 0x000fc800000000ff */
[----:B------:R-:W-:-:S05]  /*34b0*/  PRMT R22, R23, 0x7610, R22 ;  /* 0x0000761017167816 */ /* 0x000fca0000000016 */
[----:B------:R2:W-:Y:S01]  /*34c0*/  @P5 STG.E.U16 desc[UR12][R12.64], R22 ;  /* 0x000000160c005986 */ /* 0x0005e2000c10150c */
[----:B------:R-:W-:-:S05]  /*34d0*/  IADD3 R128, P5, R121, R2, RZ ;  /* 0x0000000279807210 */ /* 0x000fca0007fbe0ff */
[----:B------:R-:W-:Y:S01]  /*34e0*/  IMAD.X R129, R21, 0x1, R3, P5 ;  /* 0x0000000115817824 */ /* 0x000fe200028e0603 */
[----:B------:R-:W-:-:S04]  /*34f0*/  IADD3 R130, P5, R4, UR21, RZ ;  /* 0x0000001504827c10 */ /* 0x000fc8000ffbe0ff */
[----:B------:R-:W-:Y:S02]  /*3500*/  IADD3.X R131, R5, UR4, RZ, P5, !PT ;  /* 0x0000000405837c10 */ /* 0x000fe4000affe4ff */
[----:B------:R-:W-:-:S13]  /*3510*/  ISETP.GT.AND P5, PT, R0, 0x40, P6 ;  /* 0x000000400000780c */ /* 0x000fda00037a4270 */
[----:B------:R-:W3:Y:S01]  /*3520*/  @P5 LDG.E.LTC128B.U16 R20, desc[UR12][R130.64] ;  /* 0x0000000c82145981 */ /* 0x000ee2000c1e1520 */
[----:B------:R-:W-:Y:S01]  /*3530*/  BSSY B0, `(.L_x_89) ;  /* 0x000000e000007945 */ /* 0x000fe20003800000 */
[----:B---3--:R-:W-:-:S05]  /*3540*/  HADD2.F32 R23, -RZ, R20.H0_H0 ;  /* 0x20000014ff177230 */ /* 0x008fca0000004100 */
[----:B-1----:R-:W-:-:S04]  /*3550*/  FMUL R16, R23, R14 ;  /* 0x0000000e17107220 */ /* 0x002fc80000400000 */
[----:B------:R-:W-:-:S05]  /*3560*/  FFMA R16, R89, R11, R16 ;  /* 0x0000000b59107223 */ /* 0x000fca0000000010 */
[----:B------:R-:W-:-:S05]  /*3570*/  F2FP.F16.F32.PACK_AB R16, RZ, R16 ;  /* 0x00000010ff10723e */ /* 0x000fca00000000ff */
[----:B------:R1:W-:Y:S01]  /*3580*/  @P5 STG.E.U16 desc[UR12][R124.64], R16 ;  /* 0x000000107c005986 */ /* 0x0003e2000c10150c */
[----:B------:R-:W-:-:S05]  /*3590*/  IADD3 R88, P5, R17, R6, RZ ;  /* 0x0000000611587210 */ /* 0x000fca0007fbe0ff */
[----:B------:R-:W-:Y:S01]  /*35a0*/  IMAD.X R89, R21, 0x1, R7, P5 ;  /* 0x0000000115597824 */ /* 0x000fe200028e0607 */
[----:B--2---:R-:W-:-:S04]  /*35b0*/  IADD3 R22, P5, R8, UR22, RZ ;  /* 0x0000001608167c10 */ /* 0x004fc8000ffbe0ff */
[----:B------:R-:W-:Y:S02]  /*35c0*/  IADD3.X R23, R9, UR4, RZ, P5, !PT ;  /* 0x0000000409177c10 */ /* 0x000fe4000affe4ff */
[----:B------:R-:W-:-:S04]  /*35d0*/  ISETP.GT.AND P5, PT, R10, RZ, PT ;  /* 0x000000ff0a00720c */ /* 0x000fc80003fa4270 */
[----:B------:R-:W-:-:S13]  /*35e0*/  ISETP.GT.AND P5, PT, R0, 0x48, P5 ;  /* 0x000000480000780c */ /* 0x000fda0002fa4270 */
[----:B-1----:R-:W-:Y:S05]  /*35f0*/  @!P5 BRA `(.L_x_90) ;  /* 0x000000000004d947 */ /* 0x002fea0003800000 */
[----:B------:R1:W5:Y:S02]  /*3600*/  LDG.E.LTC128B.U16 R20, desc[UR12][R22.64] ;  /* 0x0000000c16147981 */ /* 0x000364000c1e1520 */
.L_x_90:
[----:B------:R-:W-:Y:S05]  /*3610*/  BSYNC B0 ;  /* 0x0000000000007941 */ /* 0x000fea0003800000 */
.L_x_89:
[----:B-----5:R-:W-:Y:S01]  /*3620*/  HADD2.F32 R125, -RZ, R20.H0_H0 ;  /* 0x20000014ff7d7230 */ /* 0x020fe20000004100 */
[----:B------:R-:W-:Y:S04]  /*3630*/  BSSY B0, `(.L_x_91) ;  /* 0x000000c000007945 */ /* 0x000fe80003800000 */
[----:B------:R-:W-:-:S04]  /*3640*/  FMUL R125, R125, R14 ;  /* 0x0000000e7d7d7220 */ /* 0x000fc80000400000 */
[----:B------:R-:W-:-:S05]  /*3650*/  FFMA R125, R90, R11, R125 ;  /* 0x0000000b5a7d7223 */ /* 0x000fca000000007d */
[----:B------:R-:W-:-:S05]  /*3660*/  F2FP.F16.F32.PACK_AB R125, RZ, R125 ;  /* 0x0000007dff7d723e */ /* 0x000fca00000000ff */
[----:B------:R2:W-:Y:S01]  /*3670*/  @P5 STG.E.U16 desc[UR12][R88.64], R125 ;  /* 0x0000007d58005986 */ /* 0x0005e2000c10150c */
[----:B------:R-:W-:-:S05]  /*3680*/  IADD3 R132, P5, R15, R6, RZ ;  /* 0x000000060f847210 */ /* 0x000fca0007fbe0ff */
[----:B------:R-:W-:Y:S01]  /*3690*/  IMAD.X R133, R21, 0x1, R7, P5 ;  /* 0x0000000115857824 */ /* 0x000fe200028e0607 */
[----:B------:R-:W-:-:S13]  /*36a0*/  ISETP.GT.AND P5, PT, R0, 0x48, P6 ;  /* 0x000000480000780c */ /* 0x000fda00037a4270 */
[----:B--2---:R-:W-:Y:S05]  /*36b0*/  @!P5 BRA `(.L_x_92) ;  /* 0x00000000000cd947 */ /* 0x004fea0003800000 */
[----:B------:R-:W-:-:S04]  /*36c0*/  IADD3 R124, P6, R8, UR21, RZ ;  /* 0x00000015087c7c10 */ /* 0x000fc8000ffde0ff */
[----:B------:R-:W-:-:S05]  /*36d0*/  IADD3.X R125, R9, UR4, RZ, P6, !PT ;  /* 0x00000004097d7c10 */ /* 0x000fca000b7fe4ff */
[----:B------:R2:W5:Y:S04]  /*36e0*/  LDG.E.LTC128B.U16 R20, desc[UR12][R124.64] ;  /* 0x0000000c7c147981 */ /* 0x000568000c1e1520 */
.L_x_92:
[----:B------:R-:W-:Y:S05]  /*36f0*/  BSYNC B0 ;  /* 0x0000000000007941 */ /* 0x000fea0003800000 */
.L_x_91:
[----:B--2--5:R-:W-:Y:S01]  /*3700*/  HADD2.F32 R125, -RZ, R20.H0_H0 ;  /* 0x20000014ff7d7230 */ /* 0x024fe20000004100 */
[----:B------:R-:W-:Y:S01]  /*3710*/  ULOP3.LUT UR20, UR22, 0x10, URZ, 0xfc, !UPT ;  /* 0x0000001016147892 */ /* 0x000fe2000f8efc3f */
[----:B------:R-:W-:-:S03]  /*3720*/  ISETP.GT.AND P6, PT, R10, 0x8, PT ;  /* 0x000000080a00780c */ /* 0x000fc60003fc4270 */
[----:B------:R-:W-:-:S04]  /*3730*/  FMUL R16, R125, R14 ;  /* 0x0000000e7d107220 */ /* 0x000fc80000400000 */
[----:B------:R-:W-:Y:S01]  /*3740*/  FFMA R16, R91, R11, R16 ;  /* 0x0000000b5b107223 */ /* 0x000fe20000000010 */
[----:B------:R-:W-:-:S04]  /*3750*/  LOP3.LUT R91, R17, 0x20, RZ, 0xfc, !PT ;  /* 0x00000020115b7812 */ /* 0x000fc800078efcff */
[----:B------:R-:W-:-:S05]  /*3760*/  F2FP.F16.F32.PACK_AB R16, RZ, R16 ;  /* 0x00000010ff10723e */ /* 0x000fca00000000ff */
[----:B------:R2:W-:Y:S01]  /*3770*/  @P5 STG.E.U16 desc[UR12][R132.64], R16 ;  /* 0x0000001084005986 */ /* 0x0005e2000c10150c */
[----:B------:R-:W-:-:S05]  /*3780*/  IADD3 R130, P5, R91, R2, RZ ;  /* 0x000000025b827210 */ /* 0x000fca0007fbe0ff */
[----:B------:R-:W-:Y:S01]  /*3790*/  IMAD.X R131, R21, 0x1, R3, P5 ;  /* 0x0000000115837824 */ /* 0x000fe200028e0603 */
[----:B------:R-:W-:-:S04]  /*37a0*/  IADD3 R134, P5, R4, UR20, RZ ;  /* 0x0000001404867c10 */ /* 0x000fc8000ffbe0ff */
[----:B------:R-:W-:Y:S02]  /*37b0*/  IADD3.X R135, R5, UR4, RZ, P5, !PT ;  /* 0x0000000405877c10 */ /* 0x000fe4000affe4ff */
[----:B------:R-:W-:-:S13]  /*37c0*/  ISETP.GT.AND P5, PT, R0, 0x40, P6 ;  /* 0x000000400000780c */ /* 0x000fda00037a4270 */
[----:B------:R-:W3:Y:S01]  /*37d0*/  @P5 LDG.E.LTC128B.U16 R20, desc[UR12][R134.64] ;  /* 0x0000000c86145981 */ /* 0x000ee2000c1e1520 */
[----:B------:R-:W-:Y:S01]  /*37e0*/  ULOP3.LUT UR19, UR22, 0x12, URZ, 0xfc, !UPT ;  /* 0x0000001216137892 */ /* 0x000fe2000f8efc3f */
[----:B---3--:R-:W-:-:S05]  /*37f0*/  HADD2.F32 R125, -RZ, R20.H0_H0 ;  /* 0x20000014ff7d7230 */ /* 0x008fca0000004100 */
[----:B------:R-:W-:-:S04]  /*3800*/  FMUL R125, R125, R14 ;  /* 0x0000000e7d7d7220 */ /* 0x000fc80000400000 */
[----:B------:R-:W-:-:S05]  /*3810*/  FFMA R125, R92, R11, R125 ;  /* 0x0000000b5c7d7223 */ /* 0x000fca000000007d */
[----:B------:R-:W-:-:S04]  /*3820*/  F2FP.F16.F32.PACK_AB R125, RZ, R125 ;  /* 0x0000007dff7d723e */ /* 0x000fc800000000ff */
[----:B------:R-:W-:Y:S02]  /*3830*/  PRMT R90, R125, 0x7610, R90 ;  /* 0x000076107d5a7816 */ /* 0x000fe4000000005a */
[----:B------:R-:W-:-:S03]  /*3840*/  LOP3.LUT R125, R17, 0x22, RZ, 0xfc, !PT ;  /* 0x00000022117d7812 */ /* 0x000fc600078efcff */
[----:B------:R3:W-:Y:S01]  /*3850*/  @P5 STG.E.U16 desc[UR12][R126.64], R90 ;  /* 0x0000005a7e005986 */ /* 0x0007e2000c10150c */
[----:B--2---:R-:W-:-:S05]  /*3860*/  IADD3 R132, P5, R125, R2, RZ ;  /* 0x000000027d847210 */ /* 0x004fca0007fbe0ff */
[----:B------:R-:W-:Y:S01]  /*3870*/  IMAD.X R133, R21, 0x1, R3, P5 ;  /* 0x0000000115857824 */ /* 0x000fe200028e0603 */
[----:B------:R-:W-:-:S04]  /*3880*/  IADD3 R134, P5, R4, UR19, RZ ;  /* 0x0000001304867c10 */ /* 0x000fc8000ffbe0ff */
[----:B------:R-:W-:Y:S02]  /*3890*/  IADD3.X R135, R5, UR4, RZ, P5, !PT ;  /* 0x0000000405877c10 */ /* 0x000fe4000affe4ff */
[----:B------:R-:W-:-:S04]  /*38a0*/  ISETP.GT.AND P5, PT, R10, 0x9, PT ;  /* 0x000000090a00780c */ /* 0x000fc80003fa4270 */
[----:B------:R-:W-:-:S13]  /*38b0*/  ISETP.GT.AND P5, PT, R0, 0x40, P5 ;  /* 0x000000400000780c */ /* 0x000fda0002fa4270 */
[----:B------:R-:W2:Y:S01]  /*38c0*/  @P5 LDG.E.LTC128B.U16 R20, desc[UR12][R134.64] ;  /* 0x0000000c86145981 */ /* 0x000ea2000c1e1520 */
[----:B------:R-:W-:Y:S01]  /*38d0*/  BSSY B0, `(.L_x_93) ;  /* 0x000000d000007945 */ /* 0x000fe20003800000 */
[----:B--2---:R-:W-:-:S05]  /*38e0*/  HADD2.F32 R137, -RZ, R20.H0_H0 ;  /* 0x20000014ff897230 */ /* 0x004fca0000004100 */
[----:B------:R-:W-:-:S04]  /*38f0*/  FMUL R16, R137, R14 ;  /* 0x0000000e89107220 */ /* 0x000fc80000400000 */
[----:B------:R-:W-:-:S05]  /*3900*/  FFMA R16, R93, R11, R16 ;  /* 0x0000000b5d107223 */ /* 0x000fca0000000010 */
[----:B------:R-:W-:-:S05]  /*3910*/  F2FP.F16.F32.PACK_AB R16, RZ, R16 ;  /* 0x00000010ff10723e */ /* 0x000fca00000000ff */
[----:B------:R2:W-:Y:S01]  /*3920*/  @P5 STG.E.U16 desc[UR12][R128.64], R16 ;  /* 0x0000001080005986 */ /* 0x0005e2000c10150c */
[----:B---3--:R-:W-:-:S05]  /*3930*/  IADD3 R126, P5, R123, R6, RZ ;  /* 0x000000067b7e7210 */ /* 0x008fca0007fbe0ff */
[----:B------:R-:W-:Y:S01]  /*3940*/  IMAD.X R127, R21, 0x1, R7, P5 ;  /* 0x00000001157f7824 */ /* 0x000fe200028e0607 */
[----:B------:R-:W-:-:S13]  /*3950*/  ISETP.GT.AND P5, PT, R0, 0x48, P6 ;  /* 0x000000480000780c */ /* 0x000fda00037a4270 */
[----:B--2---:R-:W-:Y:S05]  /*3960*/  @!P5 BRA `(.L_x_94) ;  /* 0x00000000000cd947 */ /* 0x004fea0003800000 */
[----:B------:R-:W-:-:S04]  /*3970*/  IADD3 R92, P6, R8, UR20, RZ ;  /* 0x00000014085c7c10 */ /* 0x000fc8000ffde0ff */
[----:B------:R-:W-:-:S05]  /*3980*/  IADD3.X R93, R9, UR4, RZ, P6, !PT ;  /* 0x00000004095d7c10 */ /* 0x000fca000b7fe4ff */
[----:B------:R2:W5:Y:S04]  /*3990*/  LDG.E.LTC128B.U16 R20, desc[UR12][R92.64] ;  /* 0x0000000c5c147981 */ /* 0x000568000c1e1520 */
.L_x_94:
[----:B------:R-:W-:Y:S05]  /*39a0*/  BSYNC B0 ;  /* 0x0000000000007941 */ /* 0x000fea0003800000 */
.L_x_93:
[----:B--2--5:R-:W-:Y:S01]  /*39b0*/  HADD2.F32 R93, -RZ, R20.H0_H0 ;  /* 0x20000014ff5d7230 */ /* 0x024fe20000004100 */
[----:B------:R-:W-:Y:S01]  /*39c0*/  ISETP.GT.AND P6, PT, R10, 0x9, PT ;  /* 0x000000090a00780c */ /* 0x000fe20003fc4270 */
[----:B------:R-:W-:Y:S03]  /*39d0*/  BSSY B0, `(.L_x_95) ;  /* 0x000000c000007945 */ /* 0x000fe60003800000 */
        /* <DEDUP_REMOVED lines=11> */
.L_x_96:
[----:B------:R-:W-:Y:S05]  /*3a90*/  BSYNC B0 ;  /* 0x0000000000007941 */ /* 0x000fea0003800000 */
.L_x_95:
[----:B--2--5:R-:W-:Y:S01]  /*3aa0*/  HADD2.F32 R93, -RZ, R20.H0_H0 ;  /* 0x20000014ff5d7230 */ /* 0x024fe20000004100 */
[----:B------:R-:W-:Y:S01]  /*3ab0*/  ULOP3.LUT UR18, UR22, 0x20, URZ, 0xfc, !UPT ;  /* 0x0000002016127892 */ /* 0x000fe2000f8efc3f */
[----:B------:R-:W-:-:S03]  /*3ac0*/  ISETP.GT.AND P6, PT, R10, 0x10, PT ;  /* 0x000000100a00780c */ /* 0x000fc60003fc4270 */
[----:B------:R-:W-:Y:S01]  /*3ad0*/  FMUL R16, R93, R14 ;  /* 0x0000000e5d107220 */ /* 0x000fe20000400000 */
[----:B------:R-:W-:-:S03]  /*3ae0*/  LOP3.LUT R93, R17, 0x30, RZ, 0xfc, !PT ;  /* 0x00000030115d7812 */ /* 0x000fc600078efcff */
[----:B------:R-:W-:-:S05]  /*3af0*/  FFMA R16, R95, R11, R16 ;  /* 0x0000000b5f107223 */ /* 0x000fca0000000010 */
        /* <DEDUP_REMOVED lines=36> */
.L_x_98:
[----:B------:R-:W-:Y:S05]  /*3d40*/  BSYNC B0 ;  /* 0x0000000000007941 */ /* 0x000fea0003800000 */
.L_x_97:
        /* <DEDUP_REMOVED lines=14> */
.L_x_100:
[----:B------:R-:W-:Y:S05]  /*3e30*/  BSYNC B0 ;  /* 0x0000000000007941 */ /* 0x000fea0003800000 */
.L_x_99:
        /* <DEDUP_REMOVED lines=42> */
.L_x_102:
[----:B------:R-:W-:Y:S05]  /*40e0*/  BSYNC B0 ;  /* 0x0000000000007941 */ /* 0x000fea0003800000 */
.L_x_101:
        /* <DEDUP_REMOVED lines=14> */
.L_x_104:
[----:B------:R-:W-:Y:S05]  /*41d0*/  BSYNC B0 ;  /* 0x0000000000007941 */ /* 0x000fea0003800000 */
.L_x_103:
        /* <DEDUP_REMOVED lines=42> */
.L_x_106:
[----:B------:R-:W-:Y:S05]  /*4480*/  BSYNC B0 ;  /* 0x0000000000007941 */ /* 0x000fea0003800000 */
.L_x_105:
        /* <DEDUP_REMOVED lines=14> */
.L_x_108:
[----:B------:R-:W-:Y:S05]  /*4570*/  BSYNC B0 ;  /* 0x0000000000007941 */ /* 0x000fea0003800000 */
.L_x_107:
        /* <DEDUP_REMOVED lines=41> */
.L_x_110:
[----:B------:R-:W-:Y:S05]  /*4810*/  BSYNC B0 ;  /* 0x0000000000007941 */ /* 0x000fea0003800000 */
.L_x_109:
[----:B--2--5:R-:W-:Y:S01]  /*4820*/  HADD2.F32 R109, -RZ, R20.H0_H0 ;  /* 0x20000014ff6d7230 */ /* 0x024fe20000004100 */
        /* <DEDUP_REMOVED lines=12> */
.L_x_112:
[----:B------:R-:W-:Y:S05]  /*48f0*/  BSYNC B0 ;  /* 0x0000000000007941 */ /* 0x000fea0003800000 */
.L_x_111:
[----:B--2--5:R-:W-:Y:S01]  /*4900*/  HADD2.F32 R109, -RZ, R20.H0_H0 ;  /* 0x20000014ff6d7230 */ /* 0x024fe20000004100 */
[----:B------:R-:W-:-:S04]  /*4910*/  ULOP3.LUT UR8, UR22, 0x60, URZ, 0xfc, !UPT ;  /* 0x0000006016087892 */ /* 0x000fc8000f8efc3f */
        /* <DEDUP_REMOVED lines=31> */
[----:B------:R-:W-:-:S05]  /*4b10*/  IADD3 R112, P5, R105, R6, RZ ;  /* 0x0000000669707210 */ /* 0x000fca0007fbe0ff */
[----:B------:R-:W-:Y:S01]  /*4b20*/  IMAD.X R113, R21, 0x1, R7, P5 ;  /* 0x0000000115717824 */ /* 0x000fe200028e0607 */
[----:B------:R-:W-:-:S13]  /*4b30*/  ISETP.GT.AND P5, PT, R0, 0x48, P3 ;  /* 0x000000480000780c */ /* 0x000fda0001fa4270 */
[----:B---3--:R-:W-:Y:S05]  /*4b40*/  @!P5 BRA `(.L_x_114) ;  /* 0x00000000000cd947 */ /* 0x008fea0003800000 */
[----:B------:R-:W-:-:S04]  /*4b50*/  IADD3 R2, P6, R8, UR8, RZ ;  /* 0x0000000808027c10 */ /* 0x000fc8000ffde0ff */
[----:B------:R-:W-:-:S05]  /*4b60*/  IADD3.X R3, R9, UR4, RZ, P6, !PT ;  /* 0x0000000409037c10 */ /* 0x000fca000b7fe4ff */
[----:B------:R2:W5:Y:S04]  /*4b70*/  LDG.E.LTC128B.U16 R20, desc[UR12][R2.64] ;  /* 0x0000000c02147981 */ /* 0x000568000c1e1520 */
.L_x_114:
[----:B------:R-:W-:Y:S05]  /*4b80*/  BSYNC B0 ;  /* 0x0000000000007941 */ /* 0x000fea0003800000 */
.L_x_113:
        /* <DEDUP_REMOVED lines=13> */
.L_x_116:
[----:B------:R-:W-:Y:S05]  /*4c60*/  BSYNC B0 ;  /* 0x0000000000007941 */ /* 0x000fea0003800000 */
.L_x_115:
[----:B--2--5:R-:W-:Y:S01]  /*4c70*/  HADD2.F32 R3, -RZ, R20.H0_H0 ;  /* 0x20000014ff037230 */ /* 0x024fe20000004100 */
[----:B------:R-:W-:-:S04]  /*4c80*/  ULOP3.LUT UR6, UR22, 0x70, URZ, 0xfc, !UPT ;  /* 0x0000007016067892 */ /* 0x000fc8000f8efc3f */
        /* <DEDUP_REMOVED lines=8> */
[----:B--2---:R-:W-:Y:S02]  /*4d10*/  IADD3.X R3, R5, UR4, RZ, P5, !PT ;  /* 0x0000000405037c10 */ /* 0x004fe4000affe4ff */
[----:B------:R-:W-:-:S13]  /*4d20*/  ISETP.GT.AND P5, PT, R0, 0x40, P1 ;  /* 0x000000400000780c */ /* 0x000fda0000fa4270 */
[----:B------:R-:W2:Y:S01]  /*4d30*/  @P5 LDG.E.LTC128B.U16 R20, desc[UR12][R2.64] ;  /* 0x0000000c02145981 */ /* 0x000ea2000c1e1520 */
[----:B------:R-:W-:Y:S01]  /*4d40*/  ULOP3.LUT UR5, UR22, 0x72, URZ, 0xfc, !UPT ;  /* 0x0000007216057892 */ /* 0x000fe2000f8efc3f */
[----:B--2---:R-:W-:-:S05]  /*4d50*/  HADD2.F32 R115, -RZ, R20.H0_H0 ;  /* 0x20000014ff737230 */ /* 0x004fca0000004100 */
[----:B------:R-:W-:-:S04]  /*4d60*/  FMUL R115, R115, R14 ;  /* 0x0000000e73737220 */ /* 0x000fc80000400000 */
[----:B------:R-:W-:-:S05]  /*4d70*/  FFMA R115, R116, R11, R115 ;  /* 0x0000000b74737223 */ /* 0x000fca0000000073 */
[----:B------:R-:W-:-:S05]  /*4d80*/  F2FP.F16.F32.PACK_AB R115, RZ, R115 ;  /* 0x00000073ff73723e */ /* 0x000fca00000000ff */
[----:B------:R-:W-:Y:S01]  /*4d90*/  @P5 STG.E.U16 desc[UR12][R126.64], R115 ;  /* 0x000000737e005986 */ /* 0x000fe2000c10150c */
[----:B------:R-:W-:-:S05]  /*4da0*/  IADD3 R6, P5, R111, R6, RZ ;  /* 0x000000066f067210 */ /* 0x000fca0007fbe0ff */
[----:B------:R-:W-:Y:S01]  /*4db0*/  IMAD.X R7, R21, 0x1, R7, P5 ;  /* 0x0000000115077824 */ /* 0x000fe200028e0607 */
[----:B----4-:R-:W-:-:S04]  /*4dc0*/  IADD3 R4, P5, R4, UR5, RZ ;  /* 0x0000000504047c10 */ /* 0x010fc8000ffbe0ff */
[----:B------:R-:W-:Y:S02]  /*4dd0*/  IADD3.X R5, R5, UR4, RZ, P5, !PT ;  /* 0x0000000405057c10 */ /* 0x000fe4000affe4ff */
[----:B------:R-:W-:-:S13]  /*4de0*/  ISETP.GT.AND P5, PT, R0, 0x40, P0 ;  /* 0x000000400000780c */ /* 0x000fda00007a4270 */
[----:B------:R-:W2:Y:S01]  /*4df0*/  @P5 LDG.E.LTC128B.U16 R20, desc[UR12][R4.64] ;  /* 0x0000000c04145981 */ /* 0x000ea2000c1e1520 */
[----:B------:R-:W-:Y:S01]  /*4e00*/  BSSY B0, `(.L_x_117) ;  /* 0x000000e000007945 */ /* 0x000fe20003800000 */
[----:B--2---:R-:W-:-:S05]  /*4e10*/  HADD2.F32 R3, -RZ, R20.H0_H0 ;  /* 0x20000014ff037230 */ /* 0x004fca0000004100 */
[----:B------:R-:W-:-:S04]  /*4e20*/  FMUL R2, R3, R14 ;  /* 0x0000000e03027220 */ /* 0x000fc80000400000 */
[----:B------:R-:W-:-:S05]  /*4e30*/  FFMA R2, R117, R11, R2 ;  /* 0x0000000b75027223 */ /* 0x000fca0000000002 */
[----:B------:R-:W-:-:S04]  /*4e40*/  F2FP.F16.F32.PACK_AB R2, RZ, R2 ;  /* 0x00000002ff02723e */ /* 0x000fc800000000ff */
[----:B------:R-:W-:-:S05]  /*4e50*/  PRMT R3, R2, 0x7610, R3 ;  /* 0x0000761002037816 */ /* 0x000fca0000000003 */
[----:B------:R2:W-:Y:S01]  /*4e60*/  @P5 STG.E.U16 desc[UR12][R128.64], R3 ;  /* 0x0000000380005986 */ /* 0x0005e2000c10150c */
[----:B------:R-:W-:-:S05]  /*4e70*/  IADD3 R2, P5, R12, R17, RZ ;  /* 0x000000110c027210 */ /* 0x000fca0007fbe0ff */
[----:B--2---:R-:W-:Y:S01]  /*4e80*/  IMAD.X R3, R13, 0x1, R21, P5 ;  /* 0x000000010d037824 */ /* 0x004fe200028e0615 */
[----:B------:R-:W-:-:S13]  /*4e90*/  ISETP.GT.AND P5, PT, R0, 0x48, P1 ;  /* 0x000000480000780c */ /* 0x000fda0000fa4270 */
[----:B------:R-:W-:Y:S05]  /*4ea0*/  @!P5 BRA `(.L_x_118) ;  /* 0x00000000000cd947 */ /* 0x000fea0003800000 */
[----:B------:R-:W-:-:S04]  /*4eb0*/  IADD3 R4, P6, R8, UR6, RZ ;  /* 0x0000000608047c10 */ /* 0x000fc8000ffde0ff */
[----:B------:R-:W-:-:S05]  /*4ec0*/  IADD3.X R5, R9, UR4, RZ, P6, !PT ;  /* 0x0000000409057c10 */ /* 0x000fca000b7fe4ff */
[----:B------:R2:W5:Y:S04]  /*4ed0*/  LDG.E.LTC128B.U16 R20, desc[UR12][R4.64] ;  /* 0x0000000c04147981 */ /* 0x000568000c1e1520 */
.L_x_118:
[----:B------:R-:W-:Y:S05]  /*4ee0*/  BSYNC B0 ;  /* 0x0000000000007941 */ /* 0x000fea0003800000 */
.L_x_117:
        /* <DEDUP_REMOVED lines=8> */
[----:B------:R-:W-:-:S04]  /*4f70*/  IADD3 R4, P5, R8, UR5, RZ ;  /* 0x0000000508047c10 */ /* 0x000fc8000ffbe0ff */
[----:B--2---:R-:W-:Y:S02]  /*4f80*/  IADD3.X R5, R9, UR4, RZ, P5, !PT ;  /* 0x0000000409057c10 */ /* 0x004fe4000affe4ff */
[----:B------:R-:W-:-:S13]  /*4f90*/  ISETP.GT.AND P5, PT, R0, 0x48, P0 ;  /* 0x000000480000780c */ /* 0x000fda00007a4270 */
[----:B------:R-:W-:Y:S05]  /*4fa0*/  @!P5 BRA `(.L_x_120) ;  /* 0x000000000004d947 */ /* 0x000fea0003800000 */
[----:B------:R2:W5:Y:S02]  /*4fb0*/  LDG.E.LTC128B.U16 R20, desc[UR12][R4.64] ;  /* 0x0000000c04147981 */ /* 0x000564000c1e1520 */
.L_x_120:
[----:B------:R-:W-:Y:S05]  /*4fc0*/  BSYNC B0 ;  /* 0x0000000000007941 */ /* 0x000fea0003800000 */
.L_x_119:
[----:B--2--5:R-:W-:Y:S01]  /*4fd0*/  HADD2.F32 R5, -RZ, R20.H0_H0 ;  /* 0x20000014ff057230 */ /* 0x024fe20000004100 */
[----:B------:R-:W-:Y:S01]  /*4fe0*/  ISETP.GT.AND P6, PT, R10, RZ, PT ;  /* 0x000000ff0a00720c */ /* 0x000fe20003fc4270 */
[----:B------:R-:W-:Y:S03]  /*4ff0*/  BSSY B0, `(.L_x_121) ;  /* 0x000000d000007945 */ /* 0x000fe60003800000 */
        /* <DEDUP_REMOVED lines=12> */
.L_x_122:
[----:B------:R-:W-:Y:S05]  /*50c0*/  BSYNC B0 ;  /* 0x0000000000007941 */ /* 0x000fea0003800000 */
.L_x_121:
[----:B-----5:R-:W-:Y:S01]  /*50d0*/  HADD2.F32 R7, -RZ, R20.H0_H0 ;  /* 0x20000014ff077230 */ /* 0x020fe20000004100 */
        /* <DEDUP_REMOVED lines=13> */
.L_x_124:
[----:B------:R-:W-:Y:S05]  /*51b0*/  BSYNC B0 ;  /* 0x0000000000007941 */ /* 0x000fea0003800000 */
.L_x_123:
[----:B---3-5:R-:W-:Y:S01]  /*51c0*/  HADD2.F32 R7, -RZ, R20.H0_H0 ;  /* 0x20000014ff077230 */ /* 0x028fe20000004100 */
        /* <DEDUP_REMOVED lines=8> */
[----:B---3--:R-:W-:Y:S01]  /*5250*/  IMAD.X R7, R89, 0x1, R21, P5 ;  /* 0x0000000159077824 */ /* 0x008fe200028e0615 */
[----:B0-----:R-:W-:-:S04]  /*5260*/  IADD3 R8, P5, R22, UR22, RZ ;  /* 0x0000001616087c10 */ /* 0x001fc8000ffbe0ff */
[----:B------:R-:W-:Y:S02]  /*5270*/  IADD3.X R9, R23, UR4, RZ, P5, !PT ;  /* 0x0000000417097c10 */ /* 0x000fe4000affe4ff */
[----:B------:R-:W-:-:S13]  /*5280*/  ISETP.GT.AND P5, PT, R0, 0x88, P6 ;  /* 0x000000880000780c */ /* 0x000fda00037a4270 */
[----:B------:R-:W-:Y:S05]  /*5290*/  @!P5 BRA `(.L_x_126) ;  /* 0x000000000004d947 */ /* 0x000fea0003800000 */
[----:B------:R0:W5:Y:S02]  /*52a0*/  LDG.E.LTC128B.U16 R20, desc[UR12][R8.64] ;  /* 0x0000000c08147981 */ /* 0x000164000c1e1520 */
.L_x_126:
[----:B------:R-:W-:Y:S05]  /*52b0*/  BSYNC B0 ;  /* 0x0000000000007941 */ /* 0x000fea0003800000 */
.L_x_125:
        /* <DEDUP_REMOVED lines=14> */
.L_x_128:
[----:B------:R-:W-:Y:S05]  /*53a0*/  BSYNC B0 ;  /* 0x0000000000007941 */ /* 0x000fea0003800000 */
.L_x_127:
[----:B---3-5:R-:W-:Y:S01]  /*53b0*/  HADD2.F32 R57, -RZ, R20.H0_H0 ;  /* 0x20000014ff397230 */ /* 0x028fe20000004100 */
        /* <DEDUP_REMOVED lines=13> */
.L_x_130:
[----:B------:R-:W-:Y:S05]  /*5490*/  BSYNC B0 ;  /* 0x0000000000007941 */ /* 0x000fea0003800000 */
.L_x_129:
        /* <DEDUP_REMOVED lines=8> */
[----:B---3--:R-:W-:Y:S01]  /*5520*/  IMAD.X R59, R13, 0x1, R21, P5 ;  /* 0x000000010d3b7824 */ /* 0x008fe200028e0615 */
[----:B------:R-:W-:-:S13]  /*5530*/  ISETP.GT.AND P5, PT, R0, 0x80, P6 ;  /* 0x000000800000780c */ /* 0x000fda00037a4270 */
[----:B------:R-:W-:Y:S05]  /*5540*/  @!P5 BRA `(.L_x_132) ;  /* 0x00000000000cd947 */ /* 0x000fea0003800000 */
[----:B------:R-:W-:-:S04]  /*5550*/  IADD3 R112, P6, R18, UR19, RZ ;  /* 0x0000001312707c10 */ /* 0x000fc8000ffde0ff */
[----:B------:R-:W-:-:S05]  /*5560*/  IADD3.X R113, R19, UR4, RZ, P6, !PT ;  /* 0x0000000413717c10 */ /* 0x000fca000b7fe4ff */
[----:B------:R3:W5:Y:S04]  /*5570*/  LDG.E.LTC128B.U16 R20, desc[UR12][R112.64] ;  /* 0x0000000c70147981 */ /* 0x000768000c1e1520 */
.L_x_132:
[----:B------:R-:W-:Y:S05]  /*5580*/  BSYNC B0 ;  /* 0x0000000000007941 */ /* 0x000fea0003800000 */
.L_x_131:
        /* <DEDUP_REMOVED lines=14> */
.L_x_134:
[----:B------:R-:W-:Y:S05]  /*5670*/  BSYNC B0 ;  /* 0x0000000000007941 */ /* 0x000fea0003800000 */
.L_x_133:
        /* <DEDUP_REMOVED lines=14> */
.L_x_136:
[----:B------:R-:W-:Y:S05]  /*5760*/  BSYNC B0 ;  /* 0x0000000000007941 */ /* 0x000fea0003800000 */
.L_x_135:
        /* <DEDUP_REMOVED lines=14> */
.L_x_138:
[----:B------:R-:W-:Y:S05]  /*5850*/  BSYNC B0 ;  /* 0x0000000000007941 */ /* 0x000fea0003800000 */
.L_x_137:
        /* <DEDUP_REMOVED lines=14> */
.L_x_140:
[----:B------:R-:W-:Y:S05]  /*5940*/  BSYNC B0 ;  /* 0x0000000000007941 */ /* 0x000fea0003800000 */
.L_x_139:
        /* <DEDUP_REMOVED lines=14> */
.L_x_142:
[----:B------:R-:W-:Y:S05]  /*5a30*/  BSYNC B0 ;  /* 0x0000000000007941 */ /* 0x000fea0003800000 */
.L_x_141:
        /* <DEDUP_REMOVED lines=14> */
.L_x_144:
[----:B------:R-:W-:Y:S05]  /*5b20*/  BSYNC B0 ;  /* 0x0000000000007941 */ /* 0x000fea0003800000 */
.L_x_143:
        /* <DEDUP_REMOVED lines=14> */
.L_x_146:
[----:B------:R-:W-:Y:S05]  /*5c10*/  BSYNC B0 ;  /* 0x0000000000007941 */ /* 0x000fea0003800000 */
.L_x_145:
        /* <DEDUP_REMOVED lines=14> */
.L_x_148:
[----:B------:R-:W-:Y:S05]  /*5d00*/  BSYNC B0 ;  /* 0x0000000000007941 */ /* 0x000fea0003800000 */
.L_x_147:
        /* <DEDUP_REMOVED lines=14> */
.L_x_150:
[----:B------:R-:W-:Y:S05]  /*5df0*/  BSYNC B0 ;  /* 0x0000000000007941 */ /* 0x000fea0003800000 */
.L_x_149:
        /* <DEDUP_REMOVED lines=14> */
.L_x_152:
[----:B------:R-:W-:Y:S05]  /*5ee0*/  BSYNC B0 ;  /* 0x0000000000007941 */ /* 0x000fea0003800000 */
.L_x_151:
        /* <DEDUP_REMOVED lines=14> */
.L_x_154:
[----:B------:R-:W-:Y:S05]  /*5fd0*/  BSYNC B0 ;  /* 0x0000000000007941 */ /* 0x000fea0003800000 */
.L_x_153:
        /* <DEDUP_REMOVED lines=14> */
.L_x_156:
[----:B------:R-:W-:Y:S05]  /*60c0*/  BSYNC B0 ;  /* 0x0000000000007941 */ /* 0x000fea0003800000 */
.L_x_155:
        /* <DEDUP_REMOVED lines=14> */
.L_x_158:
[----:B------:R-:W-:Y:S05]  /*61b0*/  BSYNC B0 ;  /* 0x0000000000007941 */ /* 0x000fea0003800000 */
.L_x_157:
        /* <DEDUP_REMOVED lines=14> */
.L_x_160:
[----:B------:R-:W-:Y:S05]  /*62a0*/  BSYNC B0 ;  /* 0x0000000000007941 */ /* 0x000fea0003800000 */
.L_x_159:
        /* <DEDUP_REMOVED lines=14> */
.L_x_162:
[----:B------:R-:W-:Y:S05]  /*6390*/  BSYNC B0 ;  /* 0x0000000000007941 */ /* 0x000fea0003800000 */
.L_x_161:
[----:B---3-5:R-:W-:Y:S01]  /*63a0*/  HADD2.F32 R59, -RZ, R20.H0_H0 ;  /* 0x20000014ff3b7230 */ /* 0x028fe20000004100 */
[----:B------:R-:W-:Y:S04]  /*63b0*/  BSSY B0, `(.L_x_163) ;  /* 0x000000c000007945 */ /* 0x000fe80003800000 */
        /* <DEDUP_REMOVED lines=11> */
.L_x_164:
[----:B------:R-:W-:Y:S05]  /*6470*/  BSYNC B0 ;  /* 0x0000000000007941 */ /* 0x000fea0003800000 */
.L_x_163:
        /* <DEDUP_REMOVED lines=14> */
.L_x_166:
[----:B------:R-:W-:Y:S05]  /*6560*/  BSYNC B0 ;  /* 0x0000000000007941 */ /* 0x000fea0003800000 */
.L_x_165:
[----:B---3-5:R-:W-:Y:S01]  /*6570*/  HADD2.F32 R61, -RZ, R20.H0_H0 ;  /* 0x20000014ff3d7230 */ /* 0x028fe20000004100 */
        /* <DEDUP_REMOVED lines=12> */
.L_x_168:
[----:B------:R-:W-:Y:S05]  /*6640*/  BSYNC B0 ;  /* 0x0000000000007941 */ /* 0x000fea0003800000 */
.L_x_167:
        /* <DEDUP_REMOVED lines=13> */
.L_x_170:
[----:B------:R-:W-:Y:S05]  /*6720*/  BSYNC B0 ;  /* 0x0000000000007941 */ /* 0x000fea0003800000 */
.L_x_169:
        /* <DEDUP_REMOVED lines=13> */
.L_x_172:
[----:B------:R-:W-:Y:S05]  /*6800*/  BSYNC B0 ;  /* 0x0000000000007941 */ /* 0x000fea0003800000 */
.L_x_171:
        /* <DEDUP_REMOVED lines=13> */
.L_x_174:
[----:B------:R-:W-:Y:S05]  /*68e0*/  BSYNC B0 ;  /* 0x0000000000007941 */ /* 0x000fea0003800000 */
.L_x_173:
        /* <DEDUP_REMOVED lines=13> */
.L_x_176:
[----:B------:R-:W-:Y:S05]  /*69c0*/  BSYNC B0 ;  /* 0x0000000000007941 */ /* 0x000fea0003800000 */
.L_x_175:
        /* <DEDUP_REMOVED lines=13> */
.L_x_178:
[----:B------:R-:W-:Y:S05]  /*6aa0*/  BSYNC B0 ;  /* 0x0000000000007941 */ /* 0x000fea0003800000 */
.L_x_177:
        /* <DEDUP_REMOVED lines=8> */
[----:B------:R-:W-:-:S04]  /*6b30*/  IADD3 R18, P5, R18, UR5, RZ ;  /* 0x0000000512127c10 */ /* 0x000fc8000ffbe0ff */
[----:B------:R-:W-:Y:S02]  /*6b40*/  IADD3.X R19, R19, UR4, RZ, P5, !PT ;  /* 0x0000000413137c10 */ /* 0x000fe4000affe4ff */
[----:B------:R-:W-:-:S13]  /*6b50*/  ISETP.GT.AND P5, PT, R0, 0x80, P0 ;  /* 0x000000800000780c */ /* 0x000fda00007a4270 */
[----:B------:R-:W-:Y:S05]  /*6b60*/  @!P5 BRA `(.L_x_180) ;  /* 0x000000000004d947 */ /* 0x000fea0003800000 */
[----:B------:R3:W5:Y:S02]  /*6b70*/  LDG.E.LTC128B.U16 R20, desc[UR12][R18.64] ;  /* 0x0000000c12147981 */ /* 0x000764000c1e1520 */
.L_x_180:
[----:B------:R-:W-:Y:S05]  /*6b80*/  BSYNC B0 ;  /* 0x0000000000007941 */ /* 0x000fea0003800000 */
.L_x_179:
        /* <DEDUP_REMOVED lines=13> */
.L_x_182:
[----:B------:R-:W-:Y:S05]  /*6c60*/  BSYNC B0 ;  /* 0x0000000000007941 */ /* 0x000fea0003800000 */
.L_x_181:
        /* <DEDUP_REMOVED lines=9> */
[----:B---3--:R-:W-:Y:S02]  /*6d00*/  IADD3.X R13, R23, UR4, RZ, P5, !PT ;  /* 0x00000004170d7c10 */ /* 0x008fe4000affe4ff */
[----:B------:R-:W-:-:S13]  /*6d10*/  ISETP.GT.AND P5, PT, R0, 0x88, P0 ;  /* 0x000000880000780c */ /* 0x000fda00007a4270 */
[----:B------:R-:W-:Y:S05]  /*6d20*/  @!P5 BRA `(.L_x_184) ;  /* 0x000000000004d947 */ /* 0x000fea0003800000 */
[----:B------:R3:W5:Y:S02]  /*6d30*/  LDG.E.LTC128B.U16 R20, desc[UR12][R12.64] ;  /* 0x0000000c0c147981 */ /* 0x000764000c1e1520 */
.L_x_184:
[----:B------:R-:W-:Y:S05]  /*6d40*/  BSYNC B0 ;  /* 0x0000000000007941 */ /* 0x000fea0003800000 */
.L_x_183:
        /* <DEDUP_REMOVED lines=15> */
.L_x_186:
[----:B------:R-:W-:Y:S05]  /*6e40*/  BSYNC B0 ;  /* 0x0000000000007941 */ /* 0x000fea0003800000 */
.L_x_185:
        /* <DEDUP_REMOVED lines=11> */
[----:B-1----:R-:W-:-:S04]  /*6f00*/  IADD3 R22, P6, R4, UR21, RZ ;  /* 0x0000001504167c10 */ /* 0x002fc8000ffde0ff */
[----:B------:R-:W-:-:S05]  /*6f10*/  IADD3.X R23, R5, UR4, RZ, P6, !PT ;  /* 0x0000000405177c10 */ /* 0x000fca000b7fe4ff */
[----:B------:R3:W5:Y:S04]  /*6f20*/  LDG.E.LTC128B.U16 R20, desc[UR12][R22.64] ;  /* 0x0000000c16147981 */ /* 0x000768000c1e1520 */
.L_x_188:
[----:B------:R-:W-:Y:S05]  /*6f30*/  BSYNC B0 ;  /* 0x0000000000007941 */ /* 0x000fea0003800000 */
.L_x_187:
[----:B-1-3-5:R-:W-:Y:S01]  /*6f40*/  HADD2.F32 R23, -RZ, R20.H0_H0 ;  /* 0x20000014ff177230 */ /* 0x02afe20000004100 */
[----:B------:R-:W-:Y:S01]  /*6f50*/  ISETP.GT.AND P6, PT, R10, RZ, PT ;  /* 0x000000ff0a00720c */ /* 0x000fe20003fc4270 */
[----:B------:R-:W-:Y:S03]  /*6f60*/  BSSY B0, `(.L_x_189) ;  /* 0x000000e000007945 */ /* 0x000fe60003800000 */
[----:B------:R-:W-:-:S04]  /*6f70*/  FMUL R16, R23, R14 ;  /* 0x0000000e17107220 */ /* 0x000fc80000400000 */
[----:B------:R-:W-:-:S05]  /*6f80*/  FFMA R16, R25, R11, R16 ;  /* 0x0000000b19107223 */ /* 0x000fca0000000010 */
[----:B------:R-:W-:-:S04]  /*6f90*/  F2FP.F16.F32.PACK_AB R16, RZ, R16 ;  /* 0x00000010ff10723e */ /* 0x000fc800000000ff */
[----:B------:R-:W-:Y:S02]  /*6fa0*/  PRMT R23, R16, 0x7610, R23 ;  /* 0x0000761010177816 */ /* 0x000fe40000000017 */
[----:B------:R-:W-:-:S03]  /*6fb0*/  PRMT R16, R20, 0x7610, R16 ;  /* 0x0000761014107816 */ /* 0x000fc60000000010 */
[----:B------:R1:W-:Y:S01]  /*6fc0*/  @P5 STG.E.U16 desc[UR12][R60.64], R23 ;  /* 0x000000173c005986 */ /* 0x0003e2000c10150c */
[----:B------:R-:W-:-:S05]  /*6fd0*/  IADD3 R22, P5, R6, R17, RZ ;  /* 0x0000001106167210 */ /* 0x000fca0007fbe0ff */
[----:B-1----:R-:W-:Y:S01]  /*6fe0*/  IMAD.X R23, R7, 0x1, R21, P5 ;  /* 0x0000000107177824 */ /* 0x002fe200028e0615 */
[----:B------:R-:W-:-:S13]  /*6ff0*/  ISETP.GT.AND P5, PT, R0, 0xc8, P6 ;  /* 0x000000c80000780c */ /* 0x000fda00037a4270 */
[----:B------:R-:W-:Y:S05]  /*7000*/  @!P5 BRA `(.L_x_190) ;  /* 0x00000000000cd947 */ /* 0x000fea0003800000 */
[----:B------:R-:W-:-:S04]  /*7010*/  IADD3 R16, P6, R8, UR22, RZ ;  /* 0x0000001608107c10 */ /* 0x000fc8000ffde0ff */
[----:B------:R-:W-:-:S05]  /*7020*/  IADD3.X R17, R9, UR4, RZ, P6, !PT ;  /* 0x0000000409117c10 */ /* 0x000fca000b7fe4ff */
[----:B------:R1:W5:Y:S04]  /*7030*/  LDG.E.LTC128B.U16 R16, desc[UR12][R16.64] ;  /* 0x0000000c10107981 */ /* 0x000368000c1e1520 */
.L_x_190:
[----:B------:R-:W-:Y:S05]  /*7040*/  BSYNC B0 ;  /* 0x0000000000007941 */ /* 0x000fea0003800000 */
.L_x_189:
[----:B-1---5:R-:W-:Y:S01]  /*7050*/  HADD2.F32 R17, -RZ, R16.H0_H0 ;  /* 0x20000010ff117230 */ /* 0x022fe20000004100 */
        /* <DEDUP_REMOVED lines=9> */
[----:B-1----:R-:W-:Y:S05]  /*70f0*/  @!P5 BRA `(.L_x_192) ;  /* 0x00000000000cd947 */ /* 0x002fea0003800000 */
[----:B------:R-:W-:-:S04]  /*7100*/  IADD3 R16, P6, R8, UR21, RZ ;  /* 0x0000001508107c10 */ /* 0x000fc8000ffde0ff */
[----:B------:R-:W-:-:S05]  /*7110*/  IADD3.X R17, R9, UR4, RZ, P6, !PT ;  /* 0x0000000409117c10 */ /* 0x000fca000b7fe4ff */
[----:B------:R1:W5:Y:S04]  /*7120*/  LDG.E.LTC128B.U16 R16, desc[UR12][R16.64] ;  /* 0x0000000c10107981 */ /* 0x000368000c1e1520 */
.L_x_192:
[----:B------:R-:W-:Y:S05]  /*7130*/  BSYNC B0 ;  /* 0x0000000000007941 */ /* 0x000fea0003800000 */
.L_x_191:
        /* <DEDUP_REMOVED lines=12> */
[----:B-1----:R-:W-:-:S05]  /*7200*/  IADD3.X R17, R5, UR4, RZ, P6, !PT ;  /* 0x0000000405117c10 */ /* 0x002fca000b7fe4ff */
[----:B------:R3:W5:Y:S04]  /*7210*/  LDG.E.LTC128B.U16 R16, desc[UR12][R16.64] ;  /* 0x0000000c10107981 */ /* 0x000768000c1e1520 */
.L_x_194:
[----:B------:R-:W-:Y:S05]  /*7220*/  BSYNC B0 ;  /* 0x0000000000007941 */ /* 0x000fea0003800000 */
.L_x_193:
[----:B-----5:R-:W-:Y:S01]  /*7230*/  HADD2.F32 R15, -RZ, R16.H0_H0 ;  /* 0x20000010ff0f7230 */ /* 0x020fe20000004100 */
[----:B------:R-:W-:Y:S01]  /*7240*/  ISETP.GT.AND P6, PT, R10, 0x9, PT ;  /* 0x000000090a00780c */ /* 0x000fe20003fc4270 */
[----:B------:R-:W-:Y:S03]  /*7250*/  BSSY B0, `(.L_x_195) ;  /* 0x000000e000007945 */ /* 0x000fe60003800000 */
[----:B------:R-:W-:-:S04]  /*7260*/  FMUL R15, R15, R14 ;  /* 0x0000000e0f0f7220 */ /* 0x000fc80000400000 */
[----:B------:R-:W-:-:S05]  /*7270*/  FFMA R15, R28, R11, R15 ;  /* 0x0000000b1c0f7223 */ /* 0x000fca000000000f */
[----:B------:R-:W-:-:S04]  /*7280*/  F2FP.F16.F32.PACK_AB R15, RZ, R15 ;  /* 0x0000000fff0f723e */ /* 0x000fc800000000ff */
[----:B-1-3--:R-:W-:Y:S02]  /*7290*/  PRMT R17, R15, 0x7610, R17 ;  /* 0x000076100f117816 */ /* 0x00afe40000000011 */
[----:B------:R-:W-:-:S03]  /*72a0*/  PRMT R15, R16, 0x7610, R15 ;  /* 0x00007610100f7816 */ /* 0x000fc6000000000f */
        /* <DEDUP_REMOVED lines=8> */
.L_x_196:
[----:B------:R-:W-:Y:S05]  /*7330*/  BSYNC B0 ;  /* 0x0000000000007941 */ /* 0x000fea0003800000 */
.L_x_195:
[----:B-1---5:R-:W-:Y:S01]  /*7340*/  HADD2.F32 R13, -RZ, R15.H0_H0 ;  /* 0x2000000fff0d7230 */ /* 0x022fe20000004100 */
[----:B------:R-:W-:Y:S01]  /*7350*/  ISETP.GT.AND P6, PT, R10, 0x8, PT ;  /* 0x000000080a00780c */ /* 0x000fe20003fc4270 */
        /* <DEDUP_REMOVED lines=14> */
.L_x_198:
[----:B------:R-:W-:Y:S05]  /*7440*/  BSYNC B0 ;  /* 0x0000000000007941 */ /* 0x000fea0003800000 */
.L_x_197:
        /* <DEDUP_REMOVED lines=14> */
.L_x_200:
[----:B------:R-:W-:Y:S05]  /*7530*/  BSYNC B0 ;  /* 0x0000000000007941 */ /* 0x000fea0003800000 */
.L_x_199:
        /* <DEDUP_REMOVED lines=14> */
.L_x_202:
[----:B------:R-:W-:Y:S05]  /*7620*/  BSYNC B0 ;  /* 0x0000000000007941 */ /* 0x000fea0003800000 */
.L_x_201:
        /* <DEDUP_REMOVED lines=14> */
.L_x_204:
[----:B------:R-:W-:Y:S05]  /*7710*/  BSYNC B0 ;  /* 0x0000000000007941 */ /* 0x000fea0003800000 */
.L_x_203:
[----:B-1---5:R-:W-:Y:S01]  /*7720*/  HADD2.F32 R13, -RZ, R12.H0_H0 ;  /* 0x2000000cff0d7230 */ /* 0x022fe20000004100 */
[----:B------:R-:W-:Y:S01]  /*7730*/  ISETP.GT.AND P6, PT, R10, 0x10, PT ;  /* 0x000000100a00780c */ /* 0x000fe20003fc4270 */
        /* <DEDUP_REMOVED lines=13> */
.L_x_206:
[----:B------:R-:W-:Y:S05]  /*7810*/  BSYNC B0 ;  /* 0x0000000000007941 */ /* 0x000fea0003800000 */
.L_x_205:
        /* <DEDUP_REMOVED lines=14> */
.L_x_208:
[----:B------:R-:W-:Y:S05]  /*7900*/  BSYNC B0 ;  /* 0x0000000000007941 */ /* 0x000fea0003800000 */
.L_x_207:
        /* <DEDUP_REMOVED lines=14> */
.L_x_210:
[----:B------:R-:W-:Y:S05]  /*79f0*/  BSYNC B0 ;  /* 0x0000000000007941 */ /* 0x000fea0003800000 */
.L_x_209:
        /* <DEDUP_REMOVED lines=14> */
.L_x_212:
[----:B------:R-:W-:Y:S05]  /*7ae0*/  BSYNC B0 ;  /* 0x0000000000007941 */ /* 0x000fea0003800000 */
.L_x_211:
        /* <DEDUP_REMOVED lines=15> */
.L_x_214:
[----:B------:R-:W-:Y:S05]  /*7be0*/  BSYNC B0 ;  /* 0x0000000000007941 */ /* 0x000fea0003800000 */
.L_x_213:
        /* <DEDUP_REMOVED lines=14> */
.L_x_216:
[----:B------:R-:W-:Y:S05]  /*7cd0*/  BSYNC B0 ;  /* 0x0000000000007941 */ /* 0x000fea0003800000 */
.L_x_215:
        /* <DEDUP_REMOVED lines=15> */
.L_x_218:
[----:B------:R-:W-:Y:S05]  /*7dd0*/  BSYNC B0 ;  /* 0x0000000000007941 */ /* 0x000fea0003800000 */
.L_x_217:
        /* <DEDUP_REMOVED lines=14> */
.L_x_220:
[----:B------:R-:W-:Y:S05]  /*7ec0*/  BSYNC B0 ;  /* 0x0000000000007941 */ /* 0x000fea0003800000 */
.L_x_219:
[----:B-1---5:R-:W-:Y:S01]  /*7ed0*/  HADD2.F32 R13, -RZ, R12.H0_H0 ;  /* 0x2000000cff0d7230 */ /* 0x022fe20000004100 */
[----:B------:R-:W-:Y:S01]  /*7ee0*/  ISETP.GT.AND P6, PT, R10, 0x20, PT ;  /* 0x000000200a00780c */ /* 0x000fe20003fc4270 */
[----:B------:R-:W-:Y:S03]  /*7ef0*/  BSSY B0, `(.L_x_221) ;  /* 0x000000a000007945 */ /* 0x000fe60003800000 */
[----:B------:R-:W-:-:S04]  /*7f00*/  FMUL R20, R13, R14 ;  /* 0x0000000e0d147220 */ /* 0x000fc80000400000 */
[----:B------:R-:W-:-:S05]  /*7f10*/  FFMA R20, R41, R11, R20 ;  /* 0x0000000b29147223 */ /* 0x000fca0000000014 */
[----:B------:R-:W-:-:S05]  /*7f20*/  F2FP.F16.F32.PACK_AB R20, RZ, R20 ;  /* 0x00000014ff14723e */ /* 0x000fca00000000ff */
[----:B------:R1:W-:Y:S01]  /*7f30*/  @P5 STG.E.U16 desc[UR12][R24.64], R20 ;  /* 0x0000001418005986 */ /* 0x0003e2000c10150c */
[----:B------:R-:W-:-:S13]  /*7f40*/  ISETP.GT.AND P5, PT, R0, 0xc8, P6 ;  /* 0x000000c80000780c */ /* 0x000fda00037a4270 */
[----:B-1----:R-:W-:Y:S05]  /*7f50*/  @!P5 BRA `(.L_x_222) ;  /* 0x00000000000cd947 */ /* 0x002fea0003800000 */
[----:B------:R-:W-:-:S04]  /*7f60*/  IADD3 R12, P6, R8, UR14, RZ ;  /* 0x0000000e080c7c10 */ /* 0x000fc8000ffde0ff */
[----:B------:R-:W-:-:S05]  /*7f70*/  IADD3.X R13, R9, UR4, RZ, P6, !PT ;  /* 0x00000004090d7c10 */ /* 0x000fca000b7fe4ff */
[----:B------:R1:W5:Y:S04]  /*7f80*/  LDG.E.LTC128B.U16 R12, desc[UR12][R12.64] ;  /* 0x0000000c0c0c7981 */ /* 0x000368000c1e1520 */
.L_x_222:
[----:B------:R-:W-:Y:S05]  /*7f90*/  BSYNC B0 ;  /* 0x0000000000007941 */ /* 0x000fea0003800000 */
.L_x_221:
        /* <DEDUP_REMOVED lines=12> */
.L_x_224:
[----:B------:R-:W-:Y:S05]  /*8060*/  BSYNC B0 ;  /* 0x0000000000007941 */ /* 0x000fea0003800000 */
.L_x_223:
        /* <DEDUP_REMOVED lines=15> */
.L_x_226:
[----:B------:R-:W-:Y:S05]  /*8160*/  BSYNC B0 ;  /* 0x0000000000007941 */ /* 0x000fea0003800000 */
.L_x_225:
[----:B-1---5:R-:W-:Y:S01]  /*8170*/  HADD2.F32 R13, -RZ, R12.H0_H0 ;  /* 0x2000000cff0d7230 */ /* 0x022fe20000004100 */
        /* <DEDUP_REMOVED lines=12> */
.L_x_228:
[----:B------:R-:W-:Y:S05]  /*8240*/  BSYNC B0 ;  /* 0x0000000000007941 */ /* 0x000fea0003800000 */
.L_x_227:
[----:B-1---5:R-:W-:Y:S01]  /*8250*/  HADD2.F32 R13, -RZ, R12.H0_H0 ;  /* 0x2000000cff0d7230 */ /* 0x022fe20000004100 */
[----:B------:R-:W-:Y:S01]  /*8260*/  ISETP.GT.AND P6, PT, R10, 0x28, PT ;  /* 0x000000280a00780c */ /* 0x000fe20003fc4270 */
[----:B------:R-:W-:Y:S03]  /*8270*/  BSSY B0, `(.L_x_229) ;  /* 0x000000c000007945 */ /* 0x000fe60003800000 */
[----:B------:R-:W-:Y:S01]  /*8280*/  FMUL R10, R13, R14 ;  /* 0x0000000e0d0a7220 */ /* 0x000fe20000400000 */
[----:B------:R-:W-:-:S03]  /*8290*/  ISETP.GT.AND P6, PT, R0, 0xc8, P6 ;  /* 0x000000c80000780c */ /* 0x000fc600037c4270 */
[----:B------:R-:W-:-:S05]  /*82a0*/  FFMA R10, R45, R11, R10 ;  /* 0x0000000b2d0a7223 */ /* 0x000fca000000000a */
[----:B------:R-:W-:-:S04]  /*82b0*/  F2FP.F16.F32.PACK_AB R10, RZ, R10 ;  /* 0x0000000aff0a723e */ /* 0x000fc800000000ff */
[----:B------:R-:W-:Y:S02]  /*82c0*/  PRMT R13, R10, 0x7610, R13 ;  /* 0x000076100a0d7816 */ /* 0x000fe4000000000d */
[----:B------:R-:W-:-:S03]  /*82d0*/  PRMT R10, R12, 0x7610, R10 ;  /* 0x000076100c0a7816 */ /* 0x000fc6000000000a */
[----:B------:R1:W-:Y:S01]  /*82e0*/  @P5 STG.E.U16 desc[UR12][R18.64], R13 ;  /* 0x0000000d12005986 */ /* 0x0003e2000c10150c */
[----:B------:R-:W-:Y:S05]  /*82f0*/  @!P6 BRA `(.L_x_230) ;  /* 0x00000000000ce947 */ /* 0x000fea0003800000 */
[----:B------:R-:W-:-:S04]  /*8300*/  IADD3 R12, P5, R8, UR10, RZ ;  /* 0x0000000a080c7c10 */ /* 0x000fc8000ffbe0ff */
[----:B-1----:R-:W-:-:S05]  /*8310*/  IADD3.X R13, R9, UR4, RZ, P5, !PT ;  /* 0x00000004090d7c10 */ /* 0x002fca000affe4ff */
[----:B------:R3:W5:Y:S04]  /*8320*/  LDG.E.LTC128B.U16 R10, desc[UR12][R12.64] ;  /* 0x0000000c0c0a7981 */ /* 0x000768000c1e1520 */
.L_x_230:
[----:B------:R-:W-:Y:S05]  /*8330*/  BSYNC B0 ;  /* 0x0000000000007941 */ /* 0x000fea0003800000 */
.L_x_229:
[----:B-1-3-5:R-:W-:Y:S01]  /*8340*/  HADD2.F32 R13, -RZ, R10.H0_H0 ;  /* 0x2000000aff0d7230 */ /* 0x02afe20000004100 */
[----:B------:R-:W-:Y:S01]  /*8350*/  IADD3 R12, P5, R6, R101, RZ ;  /* 0x00000065060c7210 */ /* 0x000fe20007fbe0ff */
[----:B------:R-:W-:Y:S01]  /*8360*/  BSSY B0, `(.L_x_231) ;  /* 0x000000b000007945 */ /* 0x000fe20003800000 */
[----:B------:R-:W-:Y:S02]  /*8370*/  ISETP.GT.AND P4, PT, R0, 0xc8, P4 ;  /* 0x000000c80000780c */ /* 0x000fe40002784270 */
[----:B------:R-:W-:-:S04]  /*8380*/  FMUL R13, R13, R14 ;  /* 0x0000000e0d0d7220 */ /* 0x000fc80000400000 */
[----:B------:R-:W-:-:S05]  /*8390*/  FFMA R13, R46, R11, R13 ;  /* 0x0000000b2e0d7223 */ /* 0x000fca000000000d */
[----:B------:R-:W-:Y:S01]  /*83a0*/  F2FP.F16.F32.PACK_AB R15, RZ, R13 ;  /* 0x0000000dff0f723e */ /* 0x000fe200000000ff */
[----:B------:R-:W-:-:S05]  /*83b0*/  IMAD.X R13, R7, 0x1, R21, P5 ;  /* 0x00000001070d7824 */ /* 0x000fca00028e0615 */
[----:B------:R1:W-:Y:S01]  /*83c0*/  @P6 STG.E.U16 desc[UR12][R12.64], R15 ;  /* 0x0000000f0c006986 */ /* 0x0003e2000c10150c */
[----:B------:R-:W-:Y:S05]  /*83d0*/  @!P4 BRA `(.L_x_232) ;  /* 0x00000000000cc947 */ /* 0x000fea0003800000 */
[----:B-1----:R-:W-:-:S04]  /*83e0*/  IADD3 R12, P5, R8, UR9, RZ ;  /* 0x00000009080c7c10 */ /* 0x002fc8000ffbe0ff */
[----:B------:R-:W-:-:S05]  /*83f0*/  IADD3.X R13, R9, UR4, RZ, P5, !PT ;  /* 0x00000004090d7c10 */ /* 0x000fca000affe4ff */
[----:B------:R3:W5:Y:S04]  /*8400*/  LDG.E.LTC128B.U16 R10, desc[UR12][R12.64] ;  /* 0x0000000c0c0a7981 */ /* 0x000768000c1e1520 */
.L_x_232:
[----:B------:R-:W-:Y:S05]  /*8410*/  BSYNC B0 ;  /* 0x0000000000007941 */ /* 0x000fea0003800000 */
.L_x_231:
[----:B-1-3-5:R-:W-:Y:S01]  /*8420*/  HADD2.F32 R13, -RZ, R10.H0_H0 ;  /* 0x2000000aff0d7230 */ /* 0x02afe20000004100 */
[----:B------:R-:W-:Y:S01]  /*8430*/  ISETP.GT.AND P5, PT, R0, 0xc0, P3 ;  /* 0x000000c00000780c */ /* 0x000fe20001fa4270 */
[----:B------:R-:W-:Y:S03]  /*8440*/  BSSY B0, `(.L_x_233) ;  /* 0x000000b000007945 */ /* 0x000fe60003800000 */
[----:B------:R-:W-:-:S04]  /*8450*/  FMUL R12, R13, R14 ;  /* 0x0000000e0d0c7220 */ /* 0x000fc80000400000 */
[----:B------:R-:W-:Y:S01]  /*8460*/  FFMA R47, R47, R11, R12 ;  /* 0x0000000b2f2f7223 */ /* 0x000fe2000000000c */
[----:B------:R-:W-:-:S04]  /*8470*/  IADD3 R12, P6, R6, R103, RZ ;  /* 0x00000067060c7210 */ /* 0x000fc80007fde0ff */
[----:B------:R-:W-:Y:S01]  /*8480*/  F2FP.F16.F32.PACK_AB R47, RZ, R47 ;  /* 0x0000002fff2f723e */ /* 0x000fe200000000ff */
[----:B------:R-:W-:-:S05]  /*8490*/  IMAD.X R13, R7, 0x1, R21, P6 ;  /* 0x00000001070d7824 */ /* 0x000fca00030e0615 */
[----:B------:R1:W-:Y:S01]  /*84a0*/  @P4 STG.E.U16 desc[UR12][R12.64], R47 ;  /* 0x0000002f0c004986 */ /* 0x0003e2000c10150c */
[----:B------:R-:W-:Y:S05]  /*84b0*/  @!P5 BRA `(.L_x_234) ;  /* 0x00000000000cd947 */ /* 0x000fea0003800000 */
[----:B-1----:R-:W-:-:S04]  /*84c0*/  IADD3 R12, P4, R4, UR8, RZ ;  /* 0x00000008040c7c10 */ /* 0x002fc8000ff9e0ff */
[----:B------:R-:W-:-:S05]  /*84d0*/  IADD3.X R13, R5, UR4, RZ, P4, !PT ;  /* 0x00000004050d7c10 */ /* 0x000fca000a7fe4ff */
[----:B------:R3:W5:Y:S04]  /*84e0*/  LDG.E.LTC128B.U16 R10, desc[UR12][R12.64] ;  /* 0x0000000c0c0a7981 */ /* 0x000768000c1e1520 */
.L_x_234:
[----:B------:R-:W-:Y:S05]  /*84f0*/  BSYNC B0 ;  /* 0x0000000000007941 */ /* 0x000fea0003800000 */
.L_x_233:
        /* <DEDUP_REMOVED lines=13> */
.L_x_236:
[----:B------:R-:W-:Y:S05]  /*85d0*/  BSYNC B0 ;  /* 0x0000000000007941 */ /* 0x000fea0003800000 */
.L_x_235:
        /* <DEDUP_REMOVED lines=13> */
.L_x_238:
[----:B------:R-:W-:Y:S05]  /*86b0*/  BSYNC B0 ;  /* 0x0000000000007941 */ /* 0x000fea0003800000 */
.L_x_237:
        /* <DEDUP_REMOVED lines=13> */
.L_x_240:
[----:B------:R-:W-:Y:S05]  /*8790*/  BSYNC B0 ;  /* 0x0000000000007941 */ /* 0x000fea0003800000 */
.L_x_239:
        /* <DEDUP_REMOVED lines=13> */
.L_x_242:
[----:B------:R-:W-:Y:S05]  /*8870*/  BSYNC B0 ;  /* 0x0000000000007941 */ /* 0x000fea0003800000 */
.L_x_241:
[----:B-1-3-5:R-:W-:Y:S01]  /*8880*/  HADD2.F32 R13, -RZ, R10.H0_H0 ;  /* 0x2000000aff0d7230 */ /* 0x02afe20000004100 */
[----:B------:R-:W-:Y:S01]  /*8890*/  IADD3 R12, P4, R2, R109, RZ ;  /* 0x0000006d020c7210 */ /* 0x000fe20007f9e0ff */
[----:B------:R-:W-:Y:S01]  /*88a0*/  BSSY B0, `(.L_x_243) ;  /* 0x000000b000007945 */ /* 0x000fe20003800000 */
[----:B------:R-:W-:Y:S02]  /*88b0*/  ISETP.GT.AND P2, PT, R0, 0xc0, P0 ;  /* 0x000000c00000780c */ /* 0x000fe40000744270 */
[----:B------:R-:W-:-:S04]  /*88c0*/  FMUL R13, R13, R14 ;  /* 0x0000000e0d0d7220 */ /* 0x000fc80000400000 */
[----:B------:R-:W-:-:S05]  /*88d0*/  FFMA R13, R52, R11, R13 ;  /* 0x0000000b340d7223 */ /* 0x000fca000000000d */
[----:B------:R-:W-:Y:S01]  /*88e0*/  F2FP.F16.F32.PACK_AB R15, RZ, R13 ;  /* 0x0000000dff0f723e */ /* 0x000fe200000000ff */
[----:B------:R-:W-:Y:S01]  /*88f0*/  IMAD.X R13, R3, 0x1, R21, P4 ;  /* 0x00000001030d7824 */ /* 0x000fe200020e0615 */
[----:B--2---:R-:W-:-:S04]  /*8900*/  IADD3 R4, P4, R4, UR5, RZ ;  /* 0x0000000504047c10 */ /* 0x004fc8000ff9e0ff */
[----:B------:R1:W-:Y:S01]  /*8910*/  @P3 STG.E.U16 desc[UR12][R12.64], R15 ;  /* 0x0000000f0c003986 */ /* 0x0003e2000c10150c */
[----:B------:R-:W-:Y:S01]  /*8920*/  IADD3.X R5, R5, UR4, RZ, P4, !PT ;  /* 0x0000000405057c10 */ /* 0x000fe2000a7fe4ff */
[----:B------:R-:W-:Y:S07]  /*8930*/  @!P2 BRA `(.L_x_244) ;  /* 0x000000000004a947 */ /* 0x000fee0003800000 */
[----:B------:R2:W5:Y:S02]  /*8940*/  LDG.E.LTC128B.U16 R10, desc[UR12][R4.64] ;  /* 0x0000000c040a7981 */ /* 0x000564000c1e1520 */
.L_x_244:
[----:B------:R-:W-:Y:S05]  /*8950*/  BSYNC B0 ;  /* 0x0000000000007941 */ /* 0x000fea0003800000 */
.L_x_243:
[----:B--2--5:R-:W-:Y:S01]  /*8960*/  HADD2.F32 R5, -RZ, R10.H0_H0 ;  /* 0x2000000aff057230 */ /* 0x024fe20000004100 */
[----:B------:R-:W-:Y:S01]  /*8970*/  IADD3 R2, P3, R2, R111, RZ ;  /* 0x0000006f02027210 */ /* 0x000fe20007f7e0ff */
[----:B------:R-:W-:Y:S01]  /*8980*/  BSSY B0, `(.L_x_245) ;  /* 0x000000b000007945 */ /* 0x000fe20003800000 */
[----:B------:R-:W-:Y:S02]  /*8990*/  ISETP.GT.AND P1, PT, R0, 0xc8, P1 ;  /* 0x000000c80000780c */ /* 0x000fe40000f24270 */
[----:B------:R-:W-:Y:S01]  /*89a0*/  FMUL R4, R5, R14 ;  /* 0x0000000e05047220 */ /* 0x000fe20000400000 */
[----:B------:R-:W-:-:S03]  /*89b0*/  IMAD.X R3, R3, 0x1, R21, P3 ;  /* 0x0000000103037824 */ /* 0x000fc600018e0615 */
[----:B------:R-:W-:-:S05]  /*89c0*/  FFMA R4, R53, R11, R4 ;  /* 0x0000000b35047223 */ /* 0x000fca0000000004 */
[----:B------:R-:W-:-:S05]  /*89d0*/  F2FP.F16.F32.PACK_AB R4, RZ, R4 ;  /* 0x00000004ff04723e */ /* 0x000fca00000000ff */
[----:B------:R2:W-:Y:S01]  /*89e0*/  @P2 STG.E.U16 desc[UR12][R2.64], R4 ;  /* 0x0000000402002986 */ /* 0x0005e2000c10150c */
[----:B------:R-:W-:Y:S05]  /*89f0*/  @!P1 BRA `(.L_x_246) ;  /* 0x00000000000c9947 */ /* 0x000fea0003800000 */
[----:B--2---:R-:W-:-:S04]  /*8a00*/  IADD3 R2, P2, R8, UR6, RZ ;  /* 0x0000000608027c10 */ /* 0x004fc8000ff5e0ff */
[----:B------:R-:W-:-:S05]  /*8a10*/  IADD3.X R3, R9, UR4, RZ, P2, !PT ;  /* 0x0000000409037c10 */ /* 0x000fca00097fe4ff */
[----:B------:R3:W5:Y:S04]  /*8a20*/  LDG.E.LTC128B.U16 R10, desc[UR12][R2.64] ;  /* 0x0000000c020a7981 */ /* 0x000768000c1e1520 */
.L_x_246:
[----:B------:R-:W-:Y:S05]  /*8a30*/  BSYNC B0 ;  /* 0x0000000000007941 */ /* 0x000fea0003800000 */
.L_x_245:
[----:B--23-5:R-:W-:Y:S01]  /*8a40*/  HADD2.F32 R3, -RZ, R10.H0_H0 ;  /* 0x2000000aff037230 */ /* 0x02cfe20000004100 */
[----:B------:R-:W-:Y:S01]  /*8a50*/  IADD3 R2, P2, R6, R109, RZ ;  /* 0x0000006d06027210 */ /* 0x000fe20007f5e0ff */
[----:B------:R-:W-:Y:S01]  /*8a60*/  BSSY B0, `(.L_x_247) ;  /* 0x000000c000007945 */ /* 0x000fe20003800000 */
[----:B------:R-:W-:Y:S02]  /*8a70*/  ISETP.GT.AND P0, PT, R0, 0xc8, P0 ;  /* 0x000000c80000780c */ /* 0x000fe40000704270 */
[----:B------:R-:W-:-:S04]  /*8a80*/  FMUL R3, R3, R14 ;  /* 0x0000000e03037220 */ /* 0x000fc80000400000 */
[----:B------:R-:W-:-:S05]  /*8a90*/  FFMA R3, R54, R11, R3 ;  /* 0x0000000b36037223 */ /* 0x000fca0000000003 */
[----:B------:R-:W-:Y:S01]  /*8aa0*/  F2FP.F16.F32.PACK_AB R5, RZ, R3 ;  /* 0x00000003ff05723e */ /* 0x000fe200000000ff */
[----:B------:R-:W-:Y:S01]  /*8ab0*/  IMAD.X R3, R7, 0x1, R21, P2 ;  /* 0x0000000107037824 */ /* 0x000fe200010e0615 */
[----:B------:R-:W-:Y:S02]  /*8ac0*/  IADD3 R4, P2, R8, UR5, RZ ;  /* 0x0000000508047c10 */ /* 0x000fe4000ff5e0ff */
[----:B------:R-:W-:Y:S02]  /*8ad0*/  PRMT R0, R5, 0x7610, R0 ;  /* 0x0000761005007816 */ /* 0x000fe40000000000 */
[----:B------:R-:W-:-:S03]  /*8ae0*/  IADD3.X R5, R9, UR4, RZ, P2, !PT ;  /* 0x0000000409057c10 */ /* 0x000fc600097fe4ff */
[----:B------:R2:W-:Y:S01]  /*8af0*/  @P1 STG.E.U16 desc[UR12][R2.64], R0 ;  /* 0x0000000002001986 */ /* 0x0005e2000c10150c */
[----:B------:R-:W-:Y:S05]  /*8b00*/  @!P0 BRA `(.L_x_248) ;  /* 0x0000000000048947 */ /* 0x000fea0003800000 */
[----:B------:R3:W5:Y:S02]  /*8b10*/  LDG.E.LTC128B.U16 R10, desc[UR12][R4.64] ;  /* 0x0000000c040a7981 */ /* 0x000764000c1e1520 */
.L_x_248:
[----:B------:R-:W-:Y:S05]  /*8b20*/  BSYNC B0 ;  /* 0x0000000000007941 */ /* 0x000fea0003800000 */
.L_x_247:
[----:B--2--5:R-:W-:Y:S01]  /*8b30*/  HADD2.F32 R3, -RZ, R10.H0_H0 ;  /* 0x2000000aff037230 */ /* 0x024fe20000004100 */
[----:B------:R-:W-:-:S04]  /*8b40*/  IADD3 R2, P1, R6, R111, RZ ;  /* 0x0000006f06027210 */ /* 0x000fc80007f3e0ff */
[----:B------:R-:W-:-:S04]  /*8b50*/  FMUL R14, R3, R14 ;  /* 0x0000000e030e7220 */ /* 0x000fc80000400000 */
[----:B------:R-:W-:Y:S01]  /*8b60*/  FFMA R14, R55, R11, R14 ;  /* 0x0000000b370e7223 */ /* 0x000fe2000000000e */
[----:B------:R-:W-:Y:S06]  /*8b70*/  @!P0 EXIT ;  /* 0x000000000000894d */ /* 0x000fec0003800000 */
[----:B------:R-:W-:Y:S01]  /*8b80*/  F2FP.F16.F32.PACK_AB R14, RZ, R14 ;  /* 0x0000000eff0e723e */ /* 0x000fe200000000ff */
[----:B------:R-:W-:-:S05]  /*8b90*/  IMAD.X R3, R7, 0x1, R21, P1 ;  /* 0x0000000107037824 */ /* 0x000fca00008e0615 */
[----:B------:R-:W-:Y:S01]  /*8ba0*/  STG.E.U16 desc[UR12][R2.64], R14 ;  /* 0x0000000e02007986 */ /* 0x000fe2000c10150c */
[----:B------:R-:W-:Y:S05]  /*8bb0*/  EXIT ;  /* 0x000000000000794d */ /* 0x000fea0003800000 */
.L_x_28:
[----:B------:R-:W-:Y:S01]  /*8bc0*/  ULDC.64 UR4, c[0x0][0x650] ;  /* 0x0001940000047ab9 */ /* 0x000fe20000000a00 */
[-C--:B------:R-:W-:Y:S01]  /*8bd0*/  FMUL R120, R120, R11.reuse ;  /* 0x0000000b78787220 */ /* 0x080fe20000400000 */
[----:B------:R-:W-:Y:S01]  /*8be0*/  LEA R2, P1, R18, UR4, 0x1 ;  /* 0x0000000412027c11 */ /* 0x000fe2000f8208ff */
[-C--:B------:R-:W-:Y:S01]  /*8bf0*/  FMUL R121, R121, R11.reuse ;  /* 0x0000000b79797220 */ /* 0x080fe20000400000 */
[----:B------:R-:W-:Y:S01]  /*8c00*/  ISETP.GT.AND P4, PT, R10, 0x1, PT ;  /* 0x000000010a00780c */ /* 0x000fe20003f84270 */
[-C--:B------:R-:W-:Y:S01]  /*8c10*/  FMUL R122, R122, R11.reuse ;  /* 0x0000000b7a7a7220 */ /* 0x080fe20000400000 */
[----:B------:R-:W-:Y:S01]  /*8c20*/  F2FP.F16.F32.PACK_AB R120, RZ, R120 ;  /* 0x00000078ff78723e */ /* 0x000fe200000000ff */
[-C--:B------:R-:W-:Y:S01]  /*8c30*/  FMUL R123, R123, R11.reuse ;  /* 0x0000000b7b7b7220 */ /* 0x080fe20000400000 */
[----:B------:R-:W-:Y:S01]  /*8c40*/  LEA.HI.X R3, R18, UR5, R21, 0x1, P1 ;  /* 0x0000000512037c11 */ /* 0x000fe200088f0c15 */
[-C--:B------:R-:W-:Y:S01]  /*8c50*/  FMUL R124, R124, R11.reuse ;  /* 0x0000000b7c7c7220 */ /* 0x080fe20000400000 */
[----:B------:R-:W-:Y:S01]  /*8c60*/  ISETP.GT.AND P2, PT, R10, RZ, PT ;  /* 0x000000ff0a00720c */ /* 0x000fe20003f44270 */
[-C--:B------:R-:W-:Y:S01]  /*8c70*/  FMUL R125, R125, R11.reuse ;  /* 0x0000000b7d7d7220 */ /* 0x080fe20000400000 */
[C---:B------:R-:W-:Y:S01]  /*8c80*/  ISETP.GT.AND P1, PT, R0.reuse, RZ, P4 ;  /* 0x000000ff0000720c */ /* 0x040fe20002724270 */
[----:B------:R-:W-:Y:S01]  /*8c90*/  @P0 STG.E.U16 desc[UR12][R2.64], R120 ;  /* 0x0000007802000986 */ /* 0x000fe2000c10150c */
[----:B------:R-:W-:Y:S01]  /*8ca0*/  ISETP.GT.AND P2, PT, R0, 0x8, P2 ;  /* 0x000000080000780c */ /* 0x000fe20001744270 */
[-C--:B------:R-:W-:Y:S01]  /*8cb0*/  FMUL R126, R126, R11.reuse ;  /* 0x0000000b7e7e7220 */ /* 0x080fe20000400000 */
[----:B------:R-:W-:Y:S01]  /*8cc0*/  ISETP.GT.AND P0, PT, R0, 0x8, P4 ;  /* 0x000000080000780c */ /* 0x000fe20002704270 */
[-C--:B------:R-:W-:Y:S01]  /*8cd0*/  FMUL R127, R127, R11.reuse ;  /* 0x0000000b7f7f7220 */ /* 0x080fe20000400000 */
[----:B------:R-:W-:Y:S01]  /*8ce0*/  SHF.L.U64.HI R15, R16, 0x1, R15 ;  /* 0x00000001100f7819 */ /* 0x000fe2000001020f */
[-C--:B------:R-:W-:Y:S01]  /*8cf0*/  FMUL R128, R128, R11.reuse ;  /* 0x0000000b80807220 */ /* 0x080fe20000400000 */
[----:B------:R-:W-:Y:S01]  /*8d00*/  LEA R4, P3, R16, R2, 0x1 ;  /* 0x0000000210047211 */ /* 0x000fe200078608ff */
[----:B------:R-:W-:Y:S01]  /*8d10*/  FMUL R129, R129, R11 ;  /* 0x0000000b81817220 */ /* 0x000fe20000400000 */
[----:B------:R-:W-:Y:S01]  /*8d20*/  F2FP.F16.F32.PACK_AB R121, RZ, R121 ;  /* 0x00000079ff79723e */ /* 0x000fe200000000ff */
[----:B------:R-:W-:Y:S01]  /*8d30*/  FMUL R130, R130, R11 ;  /* 0x0000000b82827220 */ /* 0x000fe20000400000 */
[----:B------:R-:W-:Y:S01]  /*8d40*/  F2FP.F16.F32.PACK_AB R122, RZ, R122 ;  /* 0x0000007aff7a723e */ /* 0x000fe200000000ff */
[----:B------:R-:W-:Y:S01]  /*8d50*/  IMAD.X R5, R15, 0x1, R3, P3 ;  /* 0x000000010f057824 */ /* 0x000fe200018e0603 */
[----:B------:R-:W-:Y:S01]  /*8d60*/  F2FP.F16.F32.PACK_AB R123, RZ, R123 ;  /* 0x0000007bff7b723e */ /* 0x000fe200000000ff */
[----:B------:R-:W-:Y:S01]  /*8d70*/  @P1 STG.E.U16 desc[UR12][R2.64+0x2], R121 ;  /* 0x0000027902001986 */ /* 0x000fe2000c10150c */
[C---:B------:R-:W-:Y:S01]  /*8d80*/  ISETP.GT.AND P5, PT, R10.reuse, 0x8, PT ;  /* 0x000000080a00780c */ /* 0x040fe20003fa4270 */
[-C--:B------:R-:W-:Y:S01]  /*8d90*/  FMUL R131, R131, R11.reuse ;  /* 0x0000000b83837220 */ /* 0x080fe20000400000 */
[----:B------:R-:W-:Y:S01]  /*8da0*/  ISETP.GT.AND P4, PT, R10, 0x9, PT ;  /* 0x000000090a00780c */ /* 0x000fe20003f84270 */
[----:B------:R-:W-:Y:S01]  /*8db0*/  @P2 STG.E.U16 desc[UR12][R4.64], R122 ;  /* 0x0000007a04002986 */ /* 0x000fe2000c10150c */
[----:B------:R-:W-:Y:S01]  /*8dc0*/  ISETP.GT.AND P1, PT, R0, RZ, P5 ;  /* 0x000000ff0000720c */ /* 0x000fe20002f24270 */
[----:B------:R-:W-:Y:S01]  /*8dd0*/  IMAD.SHL.U32 R9, R12, 0x80, RZ ;  /* 0x000000800c097824 */ /* 0x000fe200078e00ff */
[C---:B------:R-:W-:Y:S01]  /*8de0*/  ISETP.GT.AND P2, PT, R0.reuse, RZ, P4 ;  /* 0x000000ff0000720c */ /* 0x040fe20002744270 */
[----:B------:R-:W-:Y:S01]  /*8df0*/  @P0 STG.E.U16 desc[UR12][R4.64+0x2], R123 ;  /* 0x0000027b04000986 */ /* 0x000fe2000c10150c */
[----:B------:R-:W-:Y:S01]  /*8e00*/  ISETP.GT.AND P0, PT, R0, 0x8, P5 ;  /* 0x000000080000780c */ /* 0x000fe20002f04270 */
[-C--:B------:R-:W-:Y:S01]  /*8e10*/  FMUL R132, R132, R11.reuse ;  /* 0x0000000b84847220 */ /* 0x080fe20000400000 */
[----:B------:R-:W-:Y:S01]  /*8e20*/  F2FP.F16.F32.PACK_AB R124, RZ, R124 ;  /* 0x0000007cff7c723e */ /* 0x000fe200000000ff */
[----:B------:R-:W-:Y:S01]  /*8e30*/  FMUL R133, R133, R11 ;  /* 0x0000000b85857220 */ /* 0x000fe20000400000 */
[----:B------:R-:W-:Y:S01]  /*8e40*/  F2FP.F16.F32.PACK_AB R125, RZ, R125 ;  /* 0x0000007dff7d723e */ /* 0x000fe200000000ff */
[-C--:B------:R-:W-:Y:S01]  /*8e50*/  FMUL R134, R134, R11.reuse ;  /* 0x0000000b86867220 */ /* 0x080fe20000400000 */
[----:B------:R-:W-:Y:S01]  /*8e60*/  F2FP.F16.F32.PACK_AB R126, RZ, R126 ;  /* 0x0000007eff7e723e */ /* 0x000fe200000000ff */
[-C--:B------:R-:W-:Y:S01]  /*8e70*/  FMUL R135, R135, R11.reuse ;  /* 0x0000000b87877220 */ /* 0x080fe20000400000 */
[----:B------:R-:W-:Y:S01]  /*8e80*/  ISETP.GT.AND P3, PT, R10, 0x10, PT ;  /* 0x000000100a00780c */ /* 0x000fe20003f64270 */
[----:B------:R-:W-:Y:S01]  /*8e90*/  @P1 STG.E.U16 desc[UR12][R2.64+0x10], R124 ;  /* 0x0000107c02001986 */ /* 0x000fe2000c10150c */
[----:B------:R-:W-:Y:S01]  /*8ea0*/  ISETP.GT.AND P1, PT, R0, 0x8, P4 ;  /* 0x000000080000780c */ /* 0x000fe20002724270 */
[----:B------:R-:W-:Y:S01]  /*8eb0*/  FMUL R136, R136, R11 ;  /* 0x0000000b88887220 */ /* 0x000fe20000400000 */
[----:B------:R-:W-:Y:S01]  /*8ec0*/  F2FP.F16.F32.PACK_AB R127, RZ, R127 ;  /* 0x0000007fff7f723e */ /* 0x000fe200000000ff */
[----:B------:R-:W-:Y:S01]  /*8ed0*/  @P2 STG.E.U16 desc[UR12][R2.64+0x12], R125 ;  /* 0x0000127d02002986 */ /* 0x000fe2000c10150c */
[----:B------:R-:W-:Y:S01]  /*8ee0*/  F2FP.F16.F32.PACK_AB R128, RZ, R128 ;  /* 0x00000080ff80723e */ /* 0x000fe200000000ff */
[-C--:B------:R-:W-:Y:S01]  /*8ef0*/  FMUL R137, R137, R11.reuse ;  /* 0x0000000b89897220 */ /* 0x080fe20000400000 */
[----:B------:R-:W-:Y:S01]  /*8f00*/  ISETP.GT.AND P2, PT, R10, 0x11, PT ;  /* 0x000000110a00780c */ /* 0x000fe20003f44270 */
[----:B------:R-:W-:Y:S01]  /*8f10*/  @P0 STG.E.U16 desc[UR12][R4.64+0x10], R126 ;  /* 0x0000107e04000986 */ /* 0x000fe2000c10150c */
[----:B------:R-:W-:Y:S01]  /*8f20*/  ISETP.GT.AND P0, PT, R0, RZ, P3 ;  /* 0x000000ff0000720c */ /* 0x000fe20001f04270 */
[----:B------:R-:W-:Y:S01]  /*8f30*/  FMUL R138, R138, R11 ;  /* 0x0000000b8a8a7220 */ /* 0x000fe20000400000 */
[----:B------:R-:W-:Y:S01]  /*8f40*/  F2FP.F16.F32.PACK_AB R129, RZ, R129 ;  /* 0x00000081ff81723e */ /* 0x000fe200000000ff */
[----:B------:R-:W-:Y:S01]  /*8f50*/  FMUL R139, R139, R11 ;  /* 0x0000000b8b8b7220 */ /* 0x000fe20000400000 */
[----:B------:R-:W-:Y:S01]  /*8f60*/  F2FP.F16.F32.PACK_AB R130, RZ, R130 ;  /* 0x00000082ff82723e */ /* 0x000fe200000000ff */
[----:B------:R-:W-:Y:S01]  /*8f70*/  @P1 STG.E.U16 desc[UR12][R4.64+0x12], R127 ;  /* 0x0000127f04001986 */ /* 0x000fe2000c10150c */
[----:B------:R-:W-:Y:S01]  /*8f80*/  F2FP.F16.F32.PACK_AB R131, RZ, R131 ;  /* 0x00000083ff83723e */ /* 0x000fe200000000ff */
[-C--:B------:R-:W-:Y:S01]  /*8f90*/  FMUL R140, R140, R11.reuse ;  /* 0x0000000b8c8c7220 */ /* 0x080fe20000400000 */
[----:B------:R-:W-:Y:S01]  /*8fa0*/  SHF.L.U64.HI R13, R12, 0x7, R13 ;  /* 0x000000070c0d7819 */ /* 0x000fe2000001020d */
[-C--:B------:R-:W-:Y:S01]  /*8fb0*/  FMUL R141, R141, R11.reuse ;  /* 0x0000000b8d8d7220 */ /* 0x080fe20000400000 */
[----:B------:R-:W-:Y:S01]  /*8fc0*/  LOP3.LUT R15, R9, 0x2, RZ, 0xfc, !PT ;  /* 0x00000002090f7812 */ /* 0x000fe200078efcff */
[-C--:B------:R-:W-:Y:S01]  /*8fd0*/  FMUL R142, R142, R11.reuse ;  /* 0x0000000b8e8e7220 */ /* 0x080fe20000400000 */
[----:B------:R-:W-:Y:S01]  /*8fe0*/  F2FP.F16.F32.PACK_AB R132, RZ, R132 ;  /* 0x00000084ff84723e */ /* 0x000fe200000000ff */
[----:B------:R0:W-:Y:S01]  /*8ff0*/  @P0 STG.E.U16 desc[UR12][R2.64+0x20], R128 ;  /* 0x0000208002000986 */ /* 0x0001e2000c10150c */
[----:B------:R-:W-:Y:S01]  /*9000*/  ISETP.GT.AND P0, PT, R0, RZ, P2 ;  /* 0x000000ff0000720c */ /* 0x000fe20001704270 */
[-C--:B------:R-:W-:Y:S01]  /*9010*/  FMUL R143, R143, R11.reuse ;  /* 0x0000000b8f8f7220 */ /* 0x080fe20000400000 */
[----:B------:R-:W-:Y:S01]  /*9020*/  ISETP.GT.AND P1, PT, R10, 0x19, PT ;  /* 0x000000190a00780c */ /* 0x000fe20003f24270 */
[----:B------:R-:W-:Y:S01]  /*9030*/  FMUL R144, R144, R11 ;  /* 0x0000000b90907220 */ /* 0x000fe20000400000 */
[----:B------:R-:W-:Y:S01]  /*9040*/  F2FP.F16.F32.PACK_AB R133, RZ, R133 ;  /* 0x00000085ff85723e */ /* 0x000fe200000000ff */
[-C--:B------:R-:W-:Y:S01]  /*9050*/  FMUL R145, R145, R11.reuse ;  /* 0x0000000b91917220 */ /* 0x080fe20000400000 */
[----:B------:R-:W-:Y:S01]  /*9060*/  F2FP.F16.F32.PACK_AB R134, RZ, R134 ;  /* 0x00000086ff86723e */ /* 0x000fe200000000ff */
[----:B------:R-:W-:Y:S01]  /*9070*/  FMUL R146, R146, R11 ;  /* 0x0000000b92927220 */ /* 0x000fe20000400000 */
[----:B------:R-:W-:Y:S01]  /*9080*/  F2FP.F16.F32.PACK_AB R135, RZ, R135 ;  /* 0x00000087ff87723e */ /* 0x000fe200000000ff */
[-C--:B------:R-:W-:Y:S01]  /*9090*/  FMUL R147, R147, R11.reuse ;  /* 0x0000000b93937220 */ /* 0x080fe20000400000 */
[----:B------:R-:W-:Y:S01]  /*90a0*/  F2FP.F16.F32.PACK_AB R136, RZ, R136 ;  /* 0x00000088ff88723e */ /* 0x000fe200000000ff */
[----:B------:R-:W-:Y:S01]  /*90b0*/  FMUL R148, R148, R11 ;  /* 0x0000000b94947220 */ /* 0x000fe20000400000 */
[----:B------:R-:W-:Y:S01]  /*90c0*/  F2FP.F16.F32.PACK_AB R137, RZ, R137 ;  /* 0x00000089ff89723e */ /* 0x000fe200000000ff */
[----:B------:R1:W-:Y:S01]  /*90d0*/  @P0 STG.E.U16 desc[UR12][R2.64+0x22], R129 ;  /* 0x0000228102000986 */ /* 0x0003e2000c10150c */
[----:B------:R-:W-:Y:S01]  /*90e0*/  ISETP.GT.AND P0, PT, R0, 0x8, P3 ;  /* 0x000000080000780c */ /* 0x000fe20001f04270 */
[-C--:B------:R-:W-:Y:S01]  /*90f0*/  FMUL R149, R149, R11.reuse ;  /* 0x0000000b95957220 */ /* 0x080fe20000400000 */
[----:B------:R-:W-:Y:S01]  /*9100*/  F2FP.F16.F32.PACK_AB R138, RZ, R138 ;  /* 0x0000008aff8a723e */ /* 0x000fe200000000ff */
[----:B------:R-:W-:Y:S01]  /*9110*/  FMUL R150, R150, R11 ;  /* 0x0000000b96967220 */ /* 0x000fe20000400000 */
[----:B------:R-:W-:Y:S01]  /*9120*/  F2FP.F16.F32.PACK_AB R139, RZ, R139 ;  /* 0x0000008bff8b723e */ /* 0x000fe200000000ff */
[-C--:B------:R-:W-:Y:S01]  /*9130*/  FMUL R151, R151, R11.reuse ;  /* 0x0000000b97977220 */ /* 0x080fe20000400000 */
[----:B------:R-:W-:Y:S01]  /*9140*/  ISETP.GT.AND P5, PT, R10, 0x28, PT ;  /* 0x000000280a00780c */ /* 0x000fe20003fa4270 */
[-C--:B------:R-:W-:Y:S01]  /*9150*/  FMUL R88, R88, R11.reuse ;  /* 0x0000000b58587220 */ /* 0x080fe20000400000 */
[----:B------:R-:W-:Y:S01]  /*9160*/  F2FP.F16.F32.PACK_AB R140, RZ, R140 ;  /* 0x0000008cff8c723e */ /* 0x000fe200000000ff */
[-C--:B------:R-:W-:Y:S01]  /*9170*/  FMUL R89, R89, R11.reuse ;  /* 0x0000000b59597220 */ /* 0x080fe20000400000 */
[----:B------:R-:W-:Y:S01]  /*9180*/  ISETP.GT.AND P4, PT, R10, 0x29, PT ;  /* 0x000000290a00780c */ /* 0x000fe20003f84270 */
[----:B------:R-:W-:Y:S01]  /*9190*/  FMUL R90, R90, R11 ;  /* 0x0000000b5a5a7220 */ /* 0x000fe20000400000 */
[----:B------:R-:W-:Y:S01]  /*91a0*/  F2FP.F16.F32.PACK_AB R141, RZ, R141 ;  /* 0x0000008dff8d723e */ /* 0x000fe200000000ff */
[----:B------:R-:W-:Y:S01]  /*91b0*/  @P0 STG.E.U16 desc[UR12][R4.64+0x20], R130 ;  /* 0x0000208204000986 */ /* 0x000fe2000c10150c */
[----:B------:R-:W-:Y:S01]  /*91c0*/  ISETP.GT.AND P0, PT, R0, 0x8, P2 ;  /* 0x000000080000780c */ /* 0x000fe20001704270 */
[-C--:B------:R-:W-:Y:S01]  /*91d0*/  FMUL R91, R91, R11.reuse ;  /* 0x0000000b5b5b7220 */ /* 0x080fe20000400000 */
[----:B------:R-:W-:Y:S01]  /*91e0*/  ISETP.GT.AND P2, PT, R10, 0x18, PT ;  /* 0x000000180a00780c */ /* 0x000fe20003f44270 */
        /* <DEDUP_REMOVED lines=8> */
[----:B------:R-:W-:Y:S01]  /*9270*/  FMUL R96, R96, R11 ;  /* 0x0000000b60607220 */ /* 0x000fe20000400000 */
[----:B------:R-:W-:Y:S01]  /*9280*/  F2FP.F16.F32.PACK_AB R145, RZ, R145 ;  /* 0x00000091ff91723e */ /* 0x000fe200000000ff */
[----:B------:R-:W-:Y:S01]  /*9290*/  @P0 STG.E.U16 desc[UR12][R4.64+0x22], R131 ;  /* 0x0000228304000986 */ /* 0x000fe2000c10150c */
[----:B------:R-:W-:Y:S01]  /*92a0*/  IADD3 R6, P0, R9, R2, RZ ;  /* 0x0000000209067210 */ /* 0x000fe20007f1e0ff */
[-C--:B------:R-:W-:Y:S01]  /*92b0*/  FMUL R97, R97, R11.reuse ;  /* 0x0000000b61617220 */ /* 0x080fe20000400000 */
[----:B------:R-:W-:Y:S01]  /*92c0*/  F2FP.F16.F32.PACK_AB R146, RZ, R146 ;  /* 0x00000092ff92723e */ /* 0x000fe200000000ff */
[----:B------:R-:W-:Y:S01]  /*92d0*/  FMUL R98, R98, R11 ;  /* 0x0000000b62627220 */ /* 0x000fe20000400000 */
[----:B------:R-:W-:Y:S01]  /*92e0*/  F2FP.F16.F32.PACK_AB R147, RZ, R147 ;  /* 0x00000093ff93723e */ /* 0x000fe200000000ff */
[--C-:B------:R-:W-:Y:S01]  /*92f0*/  IMAD.X R7, R13, 0x1, R3.reuse, P0 ;  /* 0x000000010d077824 */ /* 0x100fe200000e0603 */
[----:B------:R-:W-:Y:S01]  /*9300*/  IADD3 R18, P0, R15, R2, RZ ;  /* 0x000000020f127210 */ /* 0x000fe20007f1e0ff */
[-C--:B------:R-:W-:Y:S01]  /*9310*/  FMUL R99, R99, R11.reuse ;  /* 0x0000000b63637220 */ /* 0x080fe20000400000 */
[----:B------:R-:W-:Y:S01]  /*9320*/  F2FP.F16.F32.PACK_AB R148, RZ, R148 ;  /* 0x00000094ff94723e */ /* 0x000fe200000000ff */
[----:B------:R-:W-:Y:S01]  /*9330*/  FMUL R100, R100, R11 ;  /* 0x0000000b64647220 */ /* 0x000fe20000400000 */
[----:B------:R-:W-:Y:S01]  /*9340*/  F2FP.F16.F32.PACK_AB R149, RZ, R149 ;  /* 0x00000095ff95723e */ /* 0x000fe200000000ff */
[----:B------:R-:W-:Y:S01]  /*9350*/  IMAD.X R19, R13, 0x1, R3, P0 ;  /* 0x000000010d137824 */ /* 0x000fe200000e0603 */
[----:B------:R-:W-:Y:S01]  /*9360*/  ISETP.GT.AND P0, PT, R0, RZ, P2 ;  /* 0x000000ff0000720c */ /* 0x000fe20001704270 */
[-C--:B------:R-:W-:Y:S01]  /*9370*/  FMUL R101, R101, R11.reuse ;  /* 0x0000000b65657220 */ /* 0x080fe20000400000 */
[----:B------:R-:W-:Y:S01]  /*9380*/  F2FP.F16.F32.PACK_AB R150, RZ, R150 ;  /* 0x00000096ff96723e */ /* 0x000fe200000000ff */
[----:B------:R-:W-:Y:S01]  /*9390*/  FMUL R102, R102, R11 ;  /* 0x0000000b66667220 */ /* 0x000fe20000400000 */
[----:B------:R-:W-:Y:S01]  /*93a0*/  F2FP.F16.F32.PACK_AB R151, RZ, R151 ;  /* 0x00000097ff97723e */ /* 0x000fe200000000ff */
[-C--:B------:R-:W-:Y:S01]  /*93b0*/  FMUL R103, R103, R11.reuse ;  /* 0x0000000b67677220 */ /* 0x080fe20000400000 */
[----:B------:R-:W-:Y:S01]  /*93c0*/  LOP3.LUT R21, R9, 0x10, RZ, 0xfc, !PT ;  /* 0x0000001009157812 */ /* 0x000fe200078efcff */
[-C--:B------:R-:W-:Y:S01]  /*93d0*/  FMUL R104, R104, R11.reuse ;  /* 0x0000000b68687220 */ /* 0x080fe20000400000 */
[----:B------:R-:W-:Y:S01]  /*93e0*/  F2FP.F16.F32.PACK_AB R88, RZ, R88 ;  /* 0x00000058ff58723e */ /* 0x000fe200000000ff */
[-C--:B------:R-:W-:Y:S01]  /*93f0*/  FMUL R105, R105, R11.reuse ;  /* 0x0000000b69697220 */ /* 0x080fe20000400000 */
[----:B------:R-:W-:Y:S01]  /*9400*/  LOP3.LUT R23, R9, 0x12, RZ, 0xfc, !PT ;  /* 0x0000001209177812 */ /* 0x000fe200078efcff */
[----:B------:R-:W-:Y:S01]  /*9410*/  FMUL R106, R106, R11 ;  /* 0x0000000b6a6a7220 */ /* 0x000fe20000400000 */
[----:B------:R-:W-:Y:S01]  /*9420*/  F2FP.F16.F32.PACK_AB R89, RZ, R89 ;  /* 0x00000059ff59723e */ /* 0x000fe200000000ff */
[----:B------:R-:W-:Y:S01]  /*9430*/  @P0 STG.E.U16 desc[UR12][R2.64+0x30], R132 ;  /* 0x0000308402000986 */ /* 0x000fe2000c10150c */
[----:B------:R-:W-:Y:S01]  /*9440*/  ISETP.GT.AND P0, PT, R0, RZ, P1 ;  /* 0x000000ff0000720c */ /* 0x000fe20000f04270 */
        /* <DEDUP_REMOVED lines=8> */
[-C--:B------:R-:W-:Y:S01]  /*94d0*/  FMUL R111, R111, R11.reuse ;  /* 0x0000000b6f6f7220 */ /* 0x080fe20000400000 */
[----:B------:R-:W-:Y:S01]  /*94e0*/  PRMT R8, R92, 0x7610, R8 ;  /* 0x000076105c087816 */ /* 0x000fe20000000008 */
[-C--:B------:R-:W-:Y:S01]  /*94f0*/  FMUL R112, R112, R11.reuse ;  /* 0x0000000b70707220 */ /* 0x080fe20000400000 */
[----:B------:R-:W-:Y:S01]  /*9500*/  F2FP.F16.F32.PACK_AB R94, RZ, R94 ;  /* 0x0000005eff5e723e */ /* 0x000fe200000000ff */
[----:B------:R-:W-:Y:S01]  /*9510*/  @P0 STG.E.U16 desc[UR12][R2.64+0x32], R133 ;  /* 0x0000328502000986 */ /* 0x000fe2000c10150c */
[----:B------:R-:W-:Y:S01]  /*9520*/  ISETP.GT.AND P0, PT, R0, 0x8, P2 ;  /* 0x000000080000780c */ /* 0x000fe20001704270 */
        /* <DEDUP_REMOVED lines=26> */
[----:B------:R-:W-:Y:S01]  /*96d0*/  @P0 STG.E.U16 desc[UR12][R4.64+0x32], R135 ;  /* 0x0000328704000986 */ /* 0x000fe2000c10150c */
[----:B------:R-:W-:Y:S01]  /*96e0*/  ISETP.GT.AND P0, PT, R0, RZ, P2 ;  /* 0x000000ff0000720c */ /* 0x000fe20001704270 */
        /* <DEDUP_REMOVED lines=135> */
[----:B------:R-:W-:-:S02]  /*9f60*/  F2FP.F16.F32.PACK_AB R33, RZ, R33 ;  /* 0x00000021ff21723e */ /* 0x000fc400000000ff */
[----:B------:R-:W-:Y:S01]  /*9f70*/  F2FP.F16.F32.PACK_AB R34, RZ, R34 ;  /* 0x00000022ff22723e */ /* 0x000fe200000000ff */
[----:B------:R-:W-:Y:S01]  /*9f80*/  @P0 STG.E.U16 desc[UR12][R2.64+0x62], R145 ;  /* 0x0000629102000986 */ /* 0x000fe2000c10150c */
[----:B------:R-:W-:Y:S02]  /*9f90*/  ISETP.GT.AND P0, PT, R0, 0x8, P3 ;  /* 0x000000080000780c */ /* 0x000fe40001f04270 */
[----:B------:R-:W-:Y:S02]  /*9fa0*/  F2FP.F16.F32.PACK_AB R35, RZ, R35 ;  /* 0x00000023ff23723e */ /* 0x000fe400000000ff */
[----:B------:R-:W-:Y:S02]  /*9fb0*/  F2FP.F16.F32.PACK_AB R36, RZ, R36 ;  /* 0x00000024ff24723e */ /* 0x000fe400000000ff */
[----:B------:R-:W-:Y:S02]  /*9fc0*/  F2FP.F16.F32.PACK_AB R37, RZ, R37 ;  /* 0x00000025ff25723e */ /* 0x000fe400000000ff */
[----:B------:R-:W-:-:S02]  /*9fd0*/  F2FP.F16.F32.PACK_AB R38, RZ, R38 ;  /* 0x00000026ff26723e */ /* 0x000fc400000000ff */
[----:B------:R-:W-:Y:S02]  /*9fe0*/  F2FP.F16.F32.PACK_AB R39, RZ, R39 ;  /* 0x00000027ff27723e */ /* 0x000fe400000000ff */
[----:B------:R-:W-:Y:S01]  /*9ff0*/  F2FP.F16.F32.PACK_AB R40, RZ, R40 ;  /* 0x00000028ff28723e */ /* 0x000fe200000000ff */
[----:B------:R-:W-:Y:S01]  /*a000*/  @P0 STG.E.U16 desc[UR12][R4.64+0x60], R146 ;  /* 0x0000609204000986 */ /* 0x000fe2000c10150c */
[----:B------:R-:W-:Y:S02]  /*a010*/  ISETP.GT.AND P0, PT, R0, 0x8, P1 ;  /* 0x000000080000780c */ /* 0x000fe40000f04270 */
[----:B------:R-:W-:Y:S02]  /*a020*/  F2FP.F16.F32.PACK_AB R41, RZ, R41 ;  /* 0x00000029ff29723e */ /* 0x000fe400000000ff */
[----:B------:R-:W-:Y:S02]  /*a030*/  F2FP.F16.F32.PACK_AB R42, RZ, R42 ;  /* 0x0000002aff2a723e */ /* 0x000fe400000000ff */
[----:B------:R-:W-:-:S02]  /*a040*/  F2FP.F16.F32.PACK_AB R43, RZ, R43 ;  /* 0x0000002bff2b723e */ /* 0x000fc400000000ff */
[----:B------:R-:W-:Y:S02]  /*a050*/  F2FP.F16.F32.PACK_AB R44, RZ, R44 ;  /* 0x0000002cff2c723e */ /* 0x000fe400000000ff */
[----:B------:R-:W-:Y:S02]  /*a060*/  F2FP.F16.F32.PACK_AB R45, RZ, R45 ;  /* 0x0000002dff2d723e */ /* 0x000fe400000000ff */
[----:B------:R-:W-:Y:S01]  /*a070*/  F2FP.F16.F32.PACK_AB R46, RZ, R46 ;  /* 0x0000002eff2e723e */ /* 0x000fe200000000ff */
[----:B------:R-:W-:Y:S01]  /*a080*/  @P0 STG.E.U16 desc[UR12][R4.64+0x62], R147 ;  /* 0x0000629304000986 */ /* 0x000fe2000c10150c */
[----:B------:R-:W-:Y:S02]  /*a090*/  ISETP.GT.AND P0, PT, R0, RZ, P2 ;  /* 0x000000ff0000720c */ /* 0x000fe40001704270 */
[----:B------:R-:W-:Y:S02]  /*a0a0*/  F2FP.F16.F32.PACK_AB R47, RZ, R47 ;  /* 0x0000002fff2f723e */ /* 0x000fe400000000ff */
[----:B------:R-:W-:-:S02]  /*a0b0*/  F2FP.F16.F32.PACK_AB R48, RZ, R48 ;  /* 0x00000030ff30723e */ /* 0x000fc400000000ff */
[----:B------:R-:W-:Y:S02]  /*a0c0*/  F2FP.F16.F32.PACK_AB R49, RZ, R49 ;  /* 0x00000031ff31723e */ /* 0x000fe400000000ff */
[----:B------:R-:W-:Y:S02]  /*a0d0*/  F2FP.F16.F32.PACK_AB R50, RZ, R50 ;  /* 0x00000032ff32723e */ /* 0x000fe400000000ff */
[----:B------:R-:W-:Y:S02]  /*a0e0*/  F2FP.F16.F32.PACK_AB R51, RZ, R51 ;  /* 0x00000033ff33723e */ /* 0x000fe400000000ff */
[----:B------:R-:W-:Y:S01]  /*a0f0*/  F2FP.F16.F32.PACK_AB R52, RZ, R52 ;  /* 0x00000034ff34723e */ /* 0x000fe200000000ff */
[----:B------:R-:W-:Y:S01]  /*a100*/  @P0 STG.E.U16 desc[UR12][R2.64+0x70], R148 ;  /* 0x0000709402000986 */ /* 0x000fe2000c10150c */
[----:B------:R-:W-:Y:S02]  /*a110*/  ISETP.GT.AND P0, PT, R10, 0x39, PT ;  /* 0x000000390a00780c */ /* 0x000fe40003f04270 */
[----:B------:R-:W-:-:S02]  /*a120*/  F2FP.F16.F32.PACK_AB R53, RZ, R53 ;  /* 0x00000035ff35723e */ /* 0x000fc400000000ff */
[----:B------:R-:W-:Y:S02]  /*a130*/  ISETP.GT.AND P6, PT, R0, RZ, P0 ;  /* 0x000000ff0000720c */ /* 0x000fe400007c4270 */
[----:B------:R-:W-:-:S11]  /*a140*/  F2FP.F16.F32.PACK_AB R54, RZ, R54 ;  /* 0x00000036ff36723e */ /* 0x000fd600000000ff */
[----:B------:R-:W-:Y:S01]  /*a150*/  @P6 STG.E.U16 desc[UR12][R2.64+0x72], R149 ;  /* 0x0000729502006986 */ /* 0x000fe2000c10150c */
[----:B------:R-:W-:-:S13]  /*a160*/  ISETP.GT.AND P6, PT, R0, 0x8, P2 ;  /* 0x000000080000780c */ /* 0x000fda00017c4270 */
[----:B------:R-:W-:Y:S01]  /*a170*/  @P6 STG.E.U16 desc[UR12][R4.64+0x70], R150 ;  /* 0x0000709604006986 */ /* 0x000fe2000c10150c */
[----:B------:R-:W-:-:S13]  /*a180*/  ISETP.GT.AND P6, PT, R0, 0x8, P0 ;  /* 0x000000080000780c */ /* 0x000fda00007c4270 */
[----:B------:R-:W-:Y:S01]  /*a190*/  @P6 STG.E.U16 desc[UR12][R4.64+0x72], R151 ;  /* 0x0000729704006986 */ /* 0x000fe2000c10150c */
[----:B0-----:R-:W-:-:S05]  /*a1a0*/  IADD3 R128, P6, R21, R2, RZ ;  /* 0x0000000215807210 */ /* 0x001fca0007fde0ff */
[----:B-1----:R-:W-:Y:S01]  /*a1b0*/  IMAD.X R129, R13, 0x1, R3, P6 ;  /* 0x000000010d817824 */ /* 0x002fe200030e0603 */
[----:B------:R-:W-:-:S04]  /*a1c0*/  ISETP.GT.AND P6, PT, R10, RZ, PT ;  /* 0x000000ff0a00720c */ /* 0x000fc80003fc4270 */
[----:B------:R-:W-:-:S13]  /*a1d0*/  ISETP.GT.AND P6, PT, R0, 0x40, P6 ;  /* 0x000000400000780c */ /* 0x000fda00037c4270 */
[----:B------:R-:W-:Y:S01]  /*a1e0*/  @P6 STG.E.U16 desc[UR12][R6.64], R88 ;  /* 0x0000005806006986 */ /* 0x000fe2000c10150c */
[----:B------:R-:W-:-:S05]  /*a1f0*/  IADD3 R120, P6, R23, R2, RZ ;  /* 0x0000000217787210 */ /* 0x000fca0007fde0ff */
[----:B------:R-:W-:Y:S01]  /*a200*/  IMAD.X R121, R13, 0x1, R3, P6 ;  /* 0x000000010d797824 */ /* 0x000fe200030e0603 */
[----:B------:R-:W-:-:S04]  /*a210*/  ISETP.GT.AND P6, PT, R10, 0x1, PT ;  /* 0x000000010a00780c */ /* 0x000fc80003fc4270 */
[----:B------:R-:W-:-:S13]  /*a220*/  ISETP.GT.AND P6, PT, R0, 0x40, P6 ;  /* 0x000000400000780c */ /* 0x000fda00037c4270 */
[----:B------:R0:W-:Y:S01]  /*a230*/  @P6 STG.E.U16 desc[UR12][R18.64], R89 ;  /* 0x0000005912006986 */ /* 0x0001e2000c10150c */
[----:B------:R-:W-:-:S05]  /*a240*/  IADD3 R16, P6, R9, R4, RZ ;  /* 0x0000000409107210 */ /* 0x000fca0007fde0ff */
[----:B------:R-:W-:Y:S01]  /*a250*/  IMAD.X R17, R13, 0x1, R5, P6 ;  /* 0x000000010d117824 */ /* 0x000fe200030e0605 */
[----:B------:R-:W-:-:S04]  /*a260*/  ISETP.GT.AND P6, PT, R10, RZ, PT ;  /* 0x000000ff0a00720c */ /* 0x000fc80003fc4270 */
[----:B------:R-:W-:Y:S02]  /*a270*/  ISETP.GT.AND P6, PT, R0, 0x48, P6 ;  /* 0x000000480000780c */ /* 0x000fe400037c4270 */
[C---:B0-----:R-:W-:Y:S02]  /*a280*/  LOP3.LUT R19, R9.reuse, 0x20, RZ, 0xfc, !PT ;  /* 0x0000002009137812 */ /* 0x041fe400078efcff */
[----:B------:R-:W-:-:S09]  /*a290*/  LOP3.LUT R89, R9, 0x22, RZ, 0xfc, !PT ;  /* 0x0000002209597812 */ /* 0x000fd200078efcff */
        /* <DEDUP_REMOVED lines=8> */
[----:B------:R-:W-:-:S04]  /*a320*/  ISETP.GT.AND P6, PT, R10, 0x8, PT ;  /* 0x000000080a00780c */ /* 0x000fc80003fc4270 */
[----:B------:R-:W-:Y:S02]  /*a330*/  ISETP.GT.AND P6, PT, R0, 0x40, P6 ;  /* 0x000000400000780c */ /* 0x000fe400037c4270 */
[----:B0-----:R-:W-:-:S11]  /*a340*/  LOP3.LUT R91, R9, 0x30, RZ, 0xfc, !PT ;  /* 0x00000030095b7812 */ /* 0x001fd600078efcff */
[----:B------:R0:W-:Y:S01]  /*a350*/  @P6 STG.E.U16 desc[UR12][R128.64], R8 ;  /* 0x0000000880006986 */ /* 0x0001e2000c10150c */
[----:B------:R-:W-:-:S05]  /*a360*/  IADD3 R122, P6, R89, R2, RZ ;  /* 0x00000002597a7210 */ /* 0x000fca0007fde0ff */
[----:B------:R-:W-:Y:S01]  /*a370*/  IMAD.X R123, R13, 0x1, R3, P6 ;  /* 0x000000010d7b7824 */ /* 0x000fe200030e0603 */
[----:B------:R-:W-:-:S04]  /*a380*/  ISETP.GT.AND P6, PT, R10, 0x9, PT ;  /* 0x000000090a00780c */ /* 0x000fc80003fc4270 */
[----:B------:R-:W-:Y:S02]  /*a390*/  ISETP.GT.AND P6, PT, R0, 0x40, P6 ;  /* 0x000000400000780c */ /* 0x000fe400037c4270 */
[----:B0-----:R-:W-:-:S11]  /*a3a0*/  PRMT R8, R96, 0x7610, R8 ;  /* 0x0000761060087816 */ /* 0x001fd60000000008 */
[----:B------:R0:W-:Y:S01]  /*a3b0*/  @P6 STG.E.U16 desc[UR12][R120.64], R93 ;  /* 0x0000005d78006986 */ /* 0x0001e2000c10150c */
[----:B------:R-:W-:-:S05]  /*a3c0*/  IADD3 R92, P6, R21, R4, RZ ;  /* 0x00000004155c7210 */ /* 0x000fca0007fde0ff */
[----:B0-----:R-:W-:Y:S01]  /*a3d0*/  IMAD.X R93, R13, 0x1, R5, P6 ;  /* 0x000000010d5d7824 */ /* 0x001fe200030e0605 */
        /* <DEDUP_REMOVED lines=80> */
[----:B------:R-:W-:Y:S02]  /*a8e0*/  ISETP.GT.AND P6, PT, R0, 0x40, P5 ;  /* 0x000000400000780c */ /* 0x000fe40002fc4270 */
[----:B0-----:R-:W-:-:S11]  /*a8f0*/  LOP3.LUT R107, R9, 0x70, RZ, 0xfc, !PT ;  /* 0x00000070096b7812 */ /* 0x001fd600078efcff */
[----:B------:R-:W-:Y:S01]  /*a900*/  @P6 STG.E.U16 desc[UR12][R126.64], R8 ;  /* 0x000000087e006986 */ /* 0x000fe2000c10150c */
[----:B------:R-:W-:-:S05]  /*a910*/  IADD3 R122, P6, R105, R2, RZ ;  /* 0x00000002697a7210 */ /* 0x000fca0007fde0ff */
[----:B------:R-:W-:Y:S01]  /*a920*/  IMAD.X R123, R13, 0x1, R3, P6 ;  /* 0x000000010d7b7824 */ /* 0x000fe200030e0603 */
[----:B------:R-:W-:-:S13]  /*a930*/  ISETP.GT.AND P6, PT, R0, 0x40, P4 ;  /* 0x000000400000780c */ /* 0x000fda00027c4270 */
[----:B------:R0:W-:Y:S01]  /*a940*/  @P6 STG.E.U16 desc[UR12][R120.64], R109 ;  /* 0x0000006d78006986 */ /* 0x0001e2000c10150c */
[----:B------:R-:W-:-:S05]  /*a950*/  IADD3 R108, P6, R99, R4, RZ ;  /* 0x00000004636c7210 */ /* 0x000fca0007fde0ff */
[----:B0-----:R-:W-:Y:S01]  /*a960*/  IMAD.X R109, R13, 0x1, R5, P6 ;  /* 0x000000010d6d7824 */ /* 0x001fe200030e0605 */
[----:B------:R-:W-:-:S13]  /*a970*/  ISETP.GT.AND P6, PT, R0, 0x48, P5 ;  /* 0x000000480000780c */ /* 0x000fda0002fc4270 */
[----:B------:R0:W-:Y:S01]  /*a980*/  @P6 STG.E.U16 desc[UR12][R108.64], R110 ;  /* 0x0000006e6c006986 */ /* 0x0001e2000c10150c */
[----:B------:R-:W-:-:S05]  /*a990*/  IADD3 R126, P6, R101, R4, RZ ;  /* 0x00000004657e7210 */ /* 0x000fca0007fde0ff */
[----:B------:R-:W-:Y:S01]  /*a9a0*/  IMAD.X R127, R13, 0x1, R5, P6 ;  /* 0x000000010d7f7824 */ /* 0x000fe200030e0605 */
[----:B------:R-:W-:Y:S02]  /*a9b0*/  ISETP.GT.AND P6, PT, R0, 0x48, P4 ;  /* 0x000000480000780c */ /* 0x000fe400027c4270 */
[----:B0-----:R-:W-:-:S11]  /*a9c0*/  LOP3.LUT R109, R9, 0x72, RZ, 0xfc, !PT ;  /* 0x00000072096d7812 */ /* 0x001fd600078efcff */
[----:B------:R0:W-:Y:S01]  /*a9d0*/  @P6 STG.E.U16 desc[UR12][R126.64], R111 ;  /* 0x0000006f7e006986 */ /* 0x0001e2000c10150c */
[----:B------:R-:W-:-:S05]  /*a9e0*/  IADD3 R120, P6, R107, R2, RZ ;  /* 0x000000026b787210 */ /* 0x000fca0007fde0ff */
[----:B------:R-:W-:Y:S01]  /*a9f0*/  IMAD.X R121, R13, 0x1, R3, P6 ;  /* 0x000000010d797824 */ /* 0x000fe200030e0603 */
[----:B------:R-:W-:-:S13]  /*aa00*/  ISETP.GT.AND P6, PT, R0, 0x40, P3 ;  /* 0x000000400000780c */ /* 0x000fda0001fc4270 */
        /* <DEDUP_REMOVED lines=13> */
[----:B-1----:R-:W-:-:S05]  /*aae0*/  IADD3 R112, P6, R107, R4, RZ ;  /* 0x000000046b707210 */ /* 0x002fca0007fde0ff */
[----:B--2---:R-:W-:Y:S01]  /*aaf0*/  IMAD.X R113, R13, 0x1, R5, P6 ;  /* 0x000000010d717824 */ /* 0x004fe200030e0605 */
[----:B------:R-:W-:-:S13]  /*ab00*/  ISETP.GT.AND P6, PT, R0, 0x40, P2 ;  /* 0x000000400000780c */ /* 0x000fda00017c4270 */
[----:B------:R-:W-:Y:S01]  /*ab10*/  @P6 STG.E.U16 desc[UR12][R120.64], R116 ;  /* 0x0000007478006986 */ /* 0x000fe2000c10150c */
[----:B------:R-:W-:-:S05]  /*ab20*/  IADD3 R4, P6, R109, R4, RZ ;  /* 0x000000046d047210 */ /* 0x000fca0007fde0ff */
[----:B------:R-:W-:Y:S01]  /*ab30*/  IMAD.X R5, R13, 0x1, R5, P6 ;  /* 0x000000010d057824 */ /* 0x000fe200030e0605 */
[----:B------:R-:W-:-:S13]  /*ab40*/  ISETP.GT.AND P6, PT, R0, 0x40, P0 ;  /* 0x000000400000780c */ /* 0x000fda00007c4270 */
[----:B------:R-:W-:Y:S01]  /*ab50*/  @P6 STG.E.U16 desc[UR12][R128.64], R117 ;  /* 0x0000007580006986 */ /* 0x000fe2000c10150c */
[----:B---3--:R-:W-:-:S05]  /*ab60*/  IADD3 R2, P6, R6, R9, RZ ;  /* 0x0000000906027210 */ /* 0x008fca0007fde0ff */
[----:B------:R-:W-:Y:S01]  /*ab70*/  IMAD.X R3, R7, 0x1, R13, P6 ;  /* 0x0000000107037824 */ /* 0x000fe200030e060d */
[----:B------:R-:W-:-:S13]  /*ab80*/  ISETP.GT.AND P6, PT, R0, 0x48, P2 ;  /* 0x000000480000780c */ /* 0x000fda00017c4270 */
[----:B------:R1:W-:Y:S01]  /*ab90*/  @P6 STG.E.U16 desc[UR12][R112.64], R118 ;  /* 0x0000007670006986 */ /* 0x0003e2000c10150c */
[----:B0-----:R-:W-:-:S05]  /*aba0*/  IADD3 R110, P6, R15, R6, RZ ;  /* 0x000000060f6e7210 */ /* 0x001fca0007fde0ff */
[----:B------:R-:W-:Y:S01]  /*abb0*/  IMAD.X R111, R7, 0x1, R13, P6 ;  /* 0x00000001076f7824 */ /* 0x000fe200030e060d */
[----:B------:R-:W-:-:S13]  /*abc0*/  ISETP.GT.AND P6, PT, R0, 0x48, P0 ;  /* 0x000000480000780c */ /* 0x000fda00007c4270 */
[----:B------:R0:W-:Y:S01]  /*abd0*/  @P6 STG.E.U16 desc[UR12][R4.64], R119 ;  /* 0x0000007704006986 */ /* 0x0001e2000c10150c */
[----:B------:R-:W-:-:S05]  /*abe0*/  IADD3 R114, P6, R21, R6, RZ ;  /* 0x0000000615727210 */ /* 0x000fca0007fde0ff */
[----:B------:R-:W-:Y:S01]  /*abf0*/  IMAD.X R115, R7, 0x1, R13, P6 ;  /* 0x0000000107737824 */ /* 0x000fe200030e060d */
[----:B------:R-:W-:-:S04]  /*ac00*/  ISETP.GT.AND P6, PT, R10, RZ, PT ;  /* 0x000000ff0a00720c */ /* 0x000fc80003fc4270 */
[----:B------:R-:W-:-:S13]  /*ac10*/  ISETP.GT.AND P6, PT, R0, 0x80, P6 ;  /* 0x000000800000780c */ /* 0x000fda00037c4270 */
[----:B------:R2:W-:Y:S01]  /*ac20*/  @P6 STG.E.U16 desc[UR12][R2.64], R56 ;  /* 0x0000003802006986 */ /* 0x0005e2000c10150c */
[----:B-1----:R-:W-:-:S05]  /*ac30*/  IADD3 R112, P6, R23, R6, RZ ;  /* 0x0000000617707210 */ /* 0x002fca0007fde0ff */
[----:B------:R-:W-:Y:S01]  /*ac40*/  IMAD.X R113, R7, 0x1, R13, P6 ;  /* 0x0000000107717824 */ /* 0x000fe200030e060d */
[----:B------:R-:W-:-:S04]  /*ac50*/  ISETP.GT.AND P6, PT, R10, 0x1, PT ;  /* 0x000000010a00780c */ /* 0x000fc80003fc4270 */
[----:B------:R-:W-:-:S13]  /*ac60*/  ISETP.GT.AND P6, PT, R0, 0x80, P6 ;  /* 0x000000800000780c */ /* 0x000fda00037c4270 */
[----:B------:R1:W-:Y:S01]  /*ac70*/  @P6 STG.E.U16 desc[UR12][R110.64], R57 ;  /* 0x000000396e006986 */ /* 0x0003e2000c10150c */
[----:B0-----:R-:W-:-:S05]  /*ac80*/  IADD3 R4, P6, R16, R9, RZ ;  /* 0x0000000910047210 */ /* 0x001fca0007fde0ff */
[----:B------:R-:W-:Y:S01]  /*ac90*/  IMAD.X R5, R17, 0x1, R13, P6 ;  /* 0x0000000111057824 */ /* 0x000fe200030e060d */
[----:B------:R-:W-:-:S04]  /*aca0*/  ISETP.GT.AND P6, PT, R10, RZ, PT ;  /* 0x000000ff0a00720c */ /* 0x000fc80003fc4270 */
[----:B------:R-:W-:-:S13]  /*acb0*/  ISETP.GT.AND P6, PT, R0, 0x88, P6 ;  /* 0x000000880000780c */ /* 0x000fda00037c4270 */
[----:B------:R-:W-:Y:S01]  /*acc0*/  @P6 STG.E.U16 desc[UR12][R4.64], R58 ;  /* 0x0000003a04006986 */ /* 0x000fe2000c10150c */
[----:B--2---:R-:W-:-:S05]  /*acd0*/  IADD3 R56, P6, R16, R15, RZ ;  /* 0x0000000f10387210 */ /* 0x004fca0007fde0ff */
[----:B-1----:R-:W-:Y:S01]  /*ace0*/  IMAD.X R57, R17, 0x1, R13, P6 ;  /* 0x0000000111397824 */ /* 0x002fe200030e060d */
[----:B------:R-:W-:-:S04]  /*acf0*/  ISETP.GT.AND P6, PT, R10, 0x1, PT ;  /* 0x000000010a00780c */ /* 0x000fc80003fc4270 */
[----:B------:R-:W-:-:S13]  /*ad00*/  ISETP.GT.AND P6, PT, R0, 0x88, P6 ;  /* 0x000000880000780c */ /* 0x000fda00037c4270 */
[----:B------:R0:W-:Y:S01]  /*ad10*/  @P6 STG.E.U16 desc[UR12][R56.64], R59 ;  /* 0x0000003b38006986 */ /* 0x0001e2000c10150c */
        /* <DEDUP_REMOVED lines=10> */
[----:B0-----:R-:W-:-:S05]  /*adc0*/  IADD3 R56, P6, R21, R16, RZ ;  /* 0x0000001015387210 */ /* 0x001fca0007fde0ff */
        /* <DEDUP_REMOVED lines=9> */
[----:B-1----:R-:W-:-:S05]  /*ae60*/  IADD3 R60, P6, R91, R6, RZ ;  /* 0x000000065b3c7210 */ /* 0x002fca0007fde0ff */
[----:B--2---:R-:W-:Y:S01]  /*ae70*/  IMAD.X R61, R7, 0x1, R13, P6 ;  /* 0x00000001073d7824 */ /* 0x004fe200030e060d */
[----:B------:R-:W-:-:S04]  /*ae80*/  ISETP.GT.AND P6, PT, R10, 0x10, PT ;  /* 0x000000100a00780c */ /* 0x000fc80003fc4270 */
[----:B------:R-:W-:-:S13]  /*ae90*/  ISETP.GT.AND P6, PT, R0, 0x80, P6 ;  /* 0x000000800000780c */ /* 0x000fda00037c4270 */
[----:B------:R1:W-:Y:S01]  /*aea0*/  @P6 STG.E.U16 desc[UR12][R110.64], R64 ;  /* 0x000000406e006986 */ /* 0x0003e2000c10150c */
[----:B0-----:R-:W-:-:S05]  /*aeb0*/  IADD3 R62, P6, R93, R6, RZ ;  /* 0x000000065d3e7210 */ /* 0x001fca0007fde0ff */
[----:B---3--:R-:W-:Y:S01]  /*aec0*/  IMAD.X R63, R7, 0x1, R13, P6 ;  /* 0x00000001073f7824 */ /* 0x008fe200030e060d */
        /* <DEDUP_REMOVED lines=14> */
[----:B0-----:R-:W-:Y:S01]  /*afb0*/  IMAD.X R65, R7, 0x1, R13, P6 ;  /* 0x0000000107417824 */ /* 0x001fe200030e060d */
[----:B------:R-:W-:-:S04]  /*afc0*/  ISETP.GT.AND P6, PT, R10, 0x18, PT ;  /* 0x000000180a00780c */ /* 0x000fc80003fc4270 */
[----:B------:R-:W-:-:S13]  /*afd0*/  ISETP.GT.AND P6, PT, R0, 0x80, P6 ;  /* 0x000000800000780c */ /* 0x000fda00037c4270 */
[----:B------:R0:W-:Y:S01]  /*afe0*/  @P6 STG.E.U16 desc[UR12][R60.64], R68 ;  /* 0x000000443c006986 */ /* 0x0001e2000c10150c */
[----:B--2---:R-:W-:-:S05]  /*aff0*/  IADD3 R66, P6, R97, R6, RZ ;  /* 0x0000000661427210 */ /* 0x004fca0007fde0ff */
        /* <DEDUP_REMOVED lines=19> */
[----:B-1----:R-:W-:-:S05]  /*b130*/  IADD3 R62, P6, R101, R6, RZ ;  /* 0x00000006653e7210 */ /* 0x002fca0007fde0ff */
[----:B------:R-:W-:Y:S01]  /*b140*/  IMAD.X R63, R7, 0x1, R13, P6 ;  /* 0x00000001073f7824 */ /* 0x000fe200030e060d */
[----:B------:R-:W-:-:S04]  /*b150*/  ISETP.GT.AND P6, PT, R10, 0x21, PT ;  /* 0x000000210a00780c */ /* 0x000fc80003fc4270 */
[----:B------:R-:W-:-:S13]  /*b160*/  ISETP.GT.AND P6, PT, R0, 0x80, P6 ;  /* 0x000000800000780c */ /* 0x000fda00037c4270 */
[----:B------:R1:W-:Y:S01]  /*b170*/  @P6 STG.E.U16 desc[UR12][R66.64], R73 ;  /* 0x0000004942006986 */ /* 0x0003e2000c10150c */
[----:B--2---:R-:W-:-:S05]  /*b180*/  IADD3 R56, P6, R95, R16, RZ ;  /* 0x000000105f387210 */ /* 0x004fca0007fde0ff */
[----:B------:R-:W-:Y:S01]  /*b190*/  IMAD.X R57, R17, 0x1, R13, P6 ;  /* 0x0000000111397824 */ /* 0x000fe200030e060d */
[----:B------:R-:W-:-:S04]  /*b1a0*/  ISETP.GT.AND P6, PT, R10, 0x20, PT ;  /* 0x000000200a00780c */ /* 0x000fc80003fc4270 */
[----:B------:R-:W-:-:S13]  /*b1b0*/  ISETP.GT.AND P6, PT, R0, 0x88, P6 ;  /* 0x000000880000780c */ /* 0x000fda00037c4270 */
[----:B------:R2:W-:Y:S01]  /*b1c0*/  @P6 STG.E.U16 desc[UR12][R56.64], R74 ;  /* 0x0000004a38006986 */ /* 0x0005e2000c10150c */
[----:B---3--:R-:W-:-:S05]  /*b1d0*/  IADD3 R58, P6, R97, R16, RZ ;  /* 0x00000010613a7210 */ /* 0x008fca0007fde0ff */
[----:B------:R-:W-:Y:S01]  /*b1e0*/  IMAD.X R59, R17, 0x1, R13, P6 ;  /* 0x00000001113b7824 */ /* 0x000fe200030e060d */
[----:B------:R-:W-:-:S04]  /*b1f0*/  ISETP.GT.AND P6, PT, R10, 0x21, PT ;  /* 0x000000210a00780c */ /* 0x000fc80003fc4270 */
[----:B------:R-:W-:-:S13]  /*b200*/  ISETP.GT.AND P6, PT, R0, 0x88, P6 ;  /* 0x000000880000780c */ /* 0x000fda00037c4270 */
[----:B------:R3:W-:Y:S01]  /*b210*/  @P6 STG.E.U16 desc[UR12][R58.64], R75 ;  /* 0x0000004b3a006986 */ /* 0x0007e2000c10150c */
[----:B0-----:R-:W-:-:S05]  /*b220*/  IADD3 R64, P6, R103, R6, RZ ;  /* 0x0000000667407210 */ /* 0x001fca0007fde0ff */
[----:B------:R-:W-:Y:S01]  /*b230*/  IMAD.X R65, R7, 0x1, R13, P6 ;  /* 0x0000000107417824 */ /* 0x000fe200030e060d */
[----:B------:R-:W-:-:S13]  /*b240*/  ISETP.GT.AND P6, PT, R0, 0x80, P5 ;  /* 0x000000800000780c */ /* 0x000fda0002fc4270 */
[----:B------:R0:W-:Y:S01]  /*b250*/  @P6 STG.E.U16 desc[UR12][R60.64], R76 ;  /* 0x0000004c3c006986 */ /* 0x0001e2000c10150c */
[----:B-1----:R-:W-:-:S05]  /*b260*/  IADD3 R66, P6, R105, R6, RZ ;  /* 0x0000000669427210 */ /* 0x002fca0007fde0ff */
[----:B------:R-:W-:Y:S01]  /*b270*/  IMAD.X R67, R7, 0x1, R13, P6 ;  /* 0x0000000107437824 */ /* 0x000fe200030e060d */
[----:B------:R-:W-:-:S13]  /*b280*/  ISETP.GT.AND P6, PT, R0, 0x80, P4 ;  /* 0x000000800000780c */ /* 0x000fda00027c4270 */
[----:B------:R1:W-:Y:S01]  /*b290*/  @P6 STG.E.U16 desc[UR12][R62.64], R77 ;  /* 0x0000004d3e006986 */ /* 0x0003e2000c10150c */
[----:B--2---:R-:W-:-:S05]  /*b2a0*/  IADD3 R56, P6, R99, R16, RZ ;  /* 0x0000001063387210 */ /* 0x004fca0007fde0ff */
[----:B------:R-:W-:Y:S01]  /*b2b0*/  IMAD.X R57, R17, 0x1, R13, P6 ;  /* 0x0000000111397824 */ /* 0x000fe200030e060d */
[----:B------:R-:W-:-:S13]  /*b2c0*/  ISETP.GT.AND P6, PT, R0, 0x88, P5 ;  /* 0x000000880000780c */ /* 0x000fda0002fc4270 */
[----:B------:R2:W-:Y:S01]  /*b2d0*/  @P6 STG.E.U16 desc[UR12][R56.64], R78 ;  /* 0x0000004e38006986 */ /* 0x0005e2000c10150c */
[----:B---3--:R-:W-:-:S05]  /*b2e0*/  IADD3 R58, P6, R101, R16, RZ ;  /* 0x00000010653a7210 */ /* 0x008fca0007fde0ff */
[----:B------:R-:W-:Y:S01]  /*b2f0*/  IMAD.X R59, R17, 0x1, R13, P6 ;  /* 0x00000001113b7824 */ /* 0x000fe200030e060d */
[----:B------:R-:W-:-:S13]  /*b300*/  ISETP.GT.AND P6, PT, R0, 0x88, P4 ;  /* 0x000000880000780c */ /* 0x000fda00027c4270 */
[----:B------:R3:W-:Y:S01]  /*b310*/  @P6 STG.E.U16 desc[UR12][R58.64], R79 ;  /* 0x0000004f3a006986 */ /* 0x0007e2000c10150c */
[----:B0-----:R-:W-:-:S05]  /*b320*/  IADD3 R60, P6, R107, R6, RZ ;  /* 0x000000066b3c7210 */ /* 0x001fca0007fde0ff */
[----:B------:R-:W-:Y:S01]  /*b330*/  IMAD.X R61, R7, 0x1, R13, P6 ;  /* 0x00000001073d7824 */ /* 0x000fe200030e060d */
[----:B------:R-:W-:-:S13]  /*b340*/  ISETP.GT.AND P6, PT, R0, 0x80, P3 ;  /* 0x000000800000780c */ /* 0x000fda0001fc4270 */
[----:B------:R-:W-:Y:S01]  /*b350*/  @P6 STG.E.U16 desc[UR12][R64.64], R80 ;  /* 0x0000005040006986 */ /* 0x000fe2000c10150c */
[----:B-1----:R-:W-:-:S05]  /*b360*/  IADD3 R62, P6, R109, R6, RZ ;  /* 0x000000066d3e7210 */ /* 0x002fca0007fde0ff */
[----:B------:R-:W-:Y:S01]  /*b370*/  IMAD.X R63, R7, 0x1, R13, P6 ;  /* 0x00000001073f7824 */ /* 0x000fe200030e060d */
[----:B------:R-:W-:-:S13]  /*b380*/  ISETP.GT.AND P6, PT, R0, 0x80, P1 ;  /* 0x000000800000780c */ /* 0x000fda0000fc4270 */
[----:B------:R-:W-:Y:S01]  /*b390*/  @P6 STG.E.U16 desc[UR12][R66.64], R81 ;  /* 0x0000005142006986 */ /* 0x000fe2000c10150c */
[----:B------:R-:W-:-:S05]  /*b3a0*/  IADD3 R6, P6, R103, R16, RZ ;  /* 0x0000001067067210 */ /* 0x000fca0007fde0ff */
        /* <DEDUP_REMOVED lines=15> */
[----:B------:R-:W-:-:S05]  /*b4a0*/  IADD3 R16, P6, R2, R9, RZ ;  /* 0x0000000902107210 */ /* 0x000fca0007fde0ff */
        /* <DEDUP_REMOVED lines=9> */
[----:B------:R-:W-:-:S04]  /*b540*/  ISETP.GT.AND P6, PT, R10, RZ, PT ;  /* 0x000000ff0a00720c */ /* 0x000fc80003fc4270 */
[----:B------:R-:W-:-:S13]  /*b550*/  ISETP.GT.AND P6, PT, R0, 0xc0, P6 ;  /* 0x000000c00000780c */ /* 0x000fda00037c4270 */
[----:B------:R2:W-:Y:S01]  /*b560*/  @P6 STG.E.U16 desc[UR12][R16.64], R24 ;  /* 0x0000001810006986 */ /* 0x0005e2000c10150c */
[----:B0-----:R-:W-:-:S05]  /*b570*/  IADD3 R58, P6, R2, R23, RZ ;  /* 0x00000017023a7210 */ /* 0x001fca0007fde0ff */
[----:B------:R-:W-:Y:S01]  /*b580*/  IMAD.X R59, R3, 0x1, R13, P6 ;  /* 0x00000001033b7824 */ /* 0x000fe200030e060d */
[----:B------:R-:W-:-:S04]  /*b590*/  ISETP.GT.AND P6, PT, R10, 0x1, PT ;  /* 0x000000010a00780c */ /* 0x000fc80003fc4270 */
[----:B------:R-:W-:-:S13]  /*b5a0*/  ISETP.GT.AND P6, PT, R0, 0xc0, P6 ;  /* 0x000000c00000780c */ /* 0x000fda00037c4270 */
[----:B------:R-:W-:Y:S01]  /*b5b0*/  @P6 STG.E.U16 desc[UR12][R56.64], R25 ;  /* 0x0000001938006986 */ /* 0x000fe2000c10150c */
[----:B-1----:R-:W-:-:S05]  /*b5c0*/  IADD3 R6, P6, R4, R9, RZ ;  /* 0x0000000904067210 */ /* 0x002fca0007fde0ff */
[----:B------:R-:W-:Y:S01]  /*b5d0*/  IMAD.X R7, R5, 0x1, R13, P6 ;  /* 0x0000000105077824 */ /* 0x000fe200030e060d */
[----:B------:R-:W-:-:S04]  /*b5e0*/  ISETP.GT.AND P6, PT, R10, RZ, PT ;  /* 0x000000ff0a00720c */ /* 0x000fc80003fc4270 */
        /* <DEDUP_REMOVED lines=11> */
[----:B------:R-:W-:Y:S01]  /*b6a0*/  @P6 STG.E.U16 desc[UR12][R60.64], R28 ;  /* 0x0000001c3c006986 */ /* 0x000fe2000c10150c */
[----:B--2---:R-:W-:-:S05]  /*b6b0*/  IADD3 R16, P6, R2, R89, RZ ;  /* 0x0000005902107210 */ /* 0x004fca0007fde0ff */
[----:B------:R-:W-:Y:S01]  /*b6c0*/  IMAD.X R17, R3, 0x1, R13, P6 ;  /* 0x0000000103117824 */ /* 0x000fe200030e060d */
[----:B------:R-:W-:-:S04]  /*b6d0*/  ISETP.GT.AND P6, PT, R10, 0x9, PT ;  /* 0x000000090a00780c */ /* 0x000fc80003fc4270 */
[----:B------:R-:W-:-:S13]  /*b6e0*/  ISETP.GT.AND P6, PT, R0, 0xc0, P6 ;  /* 0x000000c00000780c */ /* 0x000fda00037c4270 */
[----:B------:R-:W-:Y:S01]  /*b6f0*/  @P6 STG.E.U16 desc[UR12][R58.64], R29 ;  /* 0x0000001d3a006986 */ /* 0x000fe2000c10150c */
        /* <DEDUP_REMOVED lines=34> */
[----:B------:R-:W-:Y:S01]  /*b920*/  @P6 STG.E.U16 desc[UR12][R20.64], R36 ;  /* 0x0000002414006986 */ /* 0x000fe2000c10150c */
[----:B---3--:R-:W-:-:S05]  /*b930*/  IADD3 R16, P6, R2, R97, RZ ;  /* 0x0000006102107210 */ /* 0x008fca0007fde0ff */
        /* <DEDUP_REMOVED lines=23> */
[----:B------:R-:W-:Y:S01]  /*bab0*/  @P6 STG.E.U16 desc[UR12][R16.64], R41 ;  /* 0x0000002910006986 */ /* 0x000fe2000c10150c */
[----:B------:R-:W-:-:S04]  /*bac0*/  ISETP.GT.AND P6, PT, R10, 0x20, PT ;  /* 0x000000200a00780c */ /* 0x000fc80003fc4270 */
[----:B------:R-:W-:-:S13]  /*bad0*/  ISETP.GT.AND P6, PT, R0, 0xc8, P6 ;  /* 0x000000c80000780c */ /* 0x000fda00037c4270 */
[----:B------:R-:W-:Y:S01]  /*bae0*/  @P6 STG.E.U16 desc[UR12][R18.64], R42 ;  /* 0x0000002a12006986 */ /* 0x000fe2000c10150c */
[----:B------:R-:W-:-:S04]  /*baf0*/  ISETP.GT.AND P6, PT, R10, 0x21, PT ;  /* 0x000000210a00780c */ /* 0x000fc80003fc4270 */
[----:B------:R-:W-:-:S13]  /*bb00*/  ISETP.GT.AND P6, PT, R0, 0xc8, P6 ;  /* 0x000000c80000780c */ /* 0x000fda00037c4270 */
[----:B------:R0:W-:Y:S01]  /*bb10*/  @P6 STG.E.U16 desc[UR12][R6.64], R43 ;  /* 0x0000002b06006986 */ /* 0x0001e2000c10150c */
[----:B-1----:R-:W-:-:S05]  /*bb20*/  IADD3 R8, P6, R2, R99, RZ ;  /* 0x0000006302087210 */ /* 0x002fca0007fde0ff */
[----:B------:R-:W-:Y:S01]  /*bb30*/  IMAD.X R9, R3, 0x1, R13, P6 ;  /* 0x0000000103097824 */ /* 0x000fe200030e060d */
[C---:B------:R-:W-:Y:S02]  /*bb40*/  ISETP.GT.AND P6, PT, R0.reuse, 0xc0, P5 ;  /* 0x000000c00000780c */ /* 0x040fe40002fc4270 */
[----:B------:R-:W-:-:S11]  /*bb50*/  ISETP.GT.AND P5, PT, R0, 0xc8, P5 ;  /* 0x000000c80000780c */ /* 0x000fd60002fa4270 */
[----:B------:R1:W-:Y:S01]  /*bb60*/  @P6 STG.E.U16 desc[UR12][R8.64], R44 ;  /* 0x0000002c08006986 */ /* 0x0003e2000c10150c */
[----:B--2---:R-:W-:-:S05]  /*bb70*/  IADD3 R14, P6, R2, R101, RZ ;  /* 0x00000065020e7210 */ /* 0x004fca0007fde0ff */
[----:B------:R-:W-:Y:S01]  /*bb80*/  IMAD.X R15, R3, 0x1, R13, P6 ;  /* 0x00000001030f7824 */ /* 0x000fe200030e060d */
[C---:B------:R-:W-:Y:S02]  /*bb90*/  ISETP.GT.AND P6, PT, R0.reuse, 0xc0, P4 ;  /* 0x000000c00000780c */ /* 0x040fe400027c4270 */
[----:B------:R-:W-:-:S11]  /*bba0*/  ISETP.GT.AND P4, PT, R0, 0xc8, P4 ;  /* 0x000000c80000780c */ /* 0x000fd60002784270 */
[----:B------:R2:W-:Y:S01]  /*bbb0*/  @P6 STG.E.U16 desc[UR12][R14.64], R45 ;  /* 0x0000002d0e006986 */ /* 0x0005e2000c10150c */
[----:B0-----:R-:W-:-:S05]  /*bbc0*/  IADD3 R6, P6, R4, R99, RZ ;  /* 0x0000006304067210 */ /* 0x001fca0007fde0ff */
[----:B------:R-:W-:Y:S01]  /*bbd0*/  IMAD.X R7, R5, 0x1, R13, P6 ;  /* 0x0000000105077824 */ /* 0x000fe200030e060d */
[----:B-1----:R-:W-:-:S04]  /*bbe0*/  IADD3 R8, P6, R4, R101, RZ ;  /* 0x0000006504087210 */ /* 0x002fc80007fde0ff */
[----:B------:R0:W-:Y:S01]  /*bbf0*/  @P5 STG.E.U16 desc[UR12][R6.64], R46 ;  /* 0x0000002e06005986 */ /* 0x0001e2000c10150c */
[----:B------:R-:W-:Y:S01]  /*bc00*/  ISETP.GT.AND P5, PT, R0, 0xc0, P3 ;  /* 0x000000c00000780c */ /* 0x000fe20001fa4270 */
[--C-:B------:R-:W-:Y:S01]  /*bc10*/  IMAD.X R9, R5, 0x1, R13.reuse, P6 ;  /* 0x0000000105097824 */ /* 0x100fe200030e060d */
[----:B--2---:R-:W-:Y:S02]  /*bc20*/  IADD3 R14, P6, R2, R103, RZ ;  /* 0x00000067020e7210 */ /* 0x004fe40007fde0ff */
[C---:B------:R-:W-:Y:S02]  /*bc30*/  ISETP.GT.AND P3, PT, R0.reuse, 0xc8, P3 ;  /* 0x000000c80000780c */ /* 0x040fe40001f64270 */
[----:B------:R1:W-:Y:S01]  /*bc40*/  @P4 STG.E.U16 desc[UR12][R8.64], R47 ;  /* 0x0000002f08004986 */ /* 0x0003e2000c10150c */
[C---:B------:R-:W-:Y:S01]  /*bc50*/  ISETP.GT.AND P4, PT, R0.reuse, 0xc0, P1 ;  /* 0x000000c00000780c */ /* 0x040fe20000f84270 */
[----:B------:R-:W-:Y:S01]  /*bc60*/  IMAD.X R15, R3, 0x1, R13, P6 ;  /* 0x00000001030f7824 */ /* 0x000fe200030e060d */
[----:B------:R-:W-:-:S02]  /*bc70*/  ISETP.GT.AND P1, PT, R0, 0xc8, P1 ;  /* 0x000000c80000780c */ /* 0x000fc40000f24270 */
[-C--:B0-----:R-:W-:Y:S02]  /*bc80*/  IADD3 R6, P6, R2, R105.reuse, RZ ;  /* 0x0000006902067210 */ /* 0x081fe40007fde0ff */
[----:B------:R0:W-:Y:S03]  /*bc90*/  @P5 STG.E.U16 desc[UR12][R14.64], R48 ;  /* 0x000000300e005986 */ /* 0x0001e6000c10150c */
[--C-:B------:R-:W-:Y:S01]  /*bca0*/  IMAD.X R7, R3, 0x1, R13.reuse, P6 ;  /* 0x0000000103077824 */ /* 0x100fe200030e060d */
[C---:B------:R-:W-:Y:S02]  /*bcb0*/  IADD3 R10, P6, R4.reuse, R105, RZ ;  /* 0x00000069040a7210 */ /* 0x040fe40007fde0ff */
[----:B-1----:R-:W-:Y:S02]  /*bcc0*/  IADD3 R8, P5, R4, R103, RZ ;  /* 0x0000006704087210 */ /* 0x002fe40007fbe0ff */
[----:B------:R1:W-:Y:S01]  /*bcd0*/  @P4 STG.E.U16 desc[UR12][R6.64], R49 ;  /* 0x0000003106004986 */ /* 0x0003e2000c10150c */
[C-C-:B------:R-:W-:Y:S01]  /*bce0*/  IMAD.X R11, R5.reuse, 0x1, R13.reuse, P6 ;  /* 0x00000001050b7824 */ /* 0x140fe200030e060d */
[C---:B------:R-:W-:Y:S01]  /*bcf0*/  ISETP.GT.AND P4, PT, R0.reuse, 0xc0, P2 ;  /* 0x000000c00000780c */ /* 0x040fe20001784270 */
[----:B------:R-:W-:Y:S01]  /*bd00*/  IMAD.X R9, R5, 0x1, R13, P5 ;  /* 0x0000000105097824 */ /* 0x000fe200028e060d */
[----:B------:R-:W-:-:S02]  /*bd10*/  ISETP.GT.AND P5, PT, R0, 0xc0, P0 ;  /* 0x000000c00000780c */ /* 0x000fc400007a4270 */
[C---:B------:R-:W-:Y:S02]  /*bd20*/  ISETP.GT.AND P2, PT, R0.reuse, 0xc8, P2 ;  /* 0x000000c80000780c */ /* 0x040fe40001744270 */
[----:B------:R2:W-:Y:S01]  /*bd30*/  @P3 STG.E.U16 desc[UR12][R8.64], R50 ;  /* 0x0000003208003986 */ /* 0x0005e2000c10150c */
[----:B------:R-:W-:Y:S02]  /*bd40*/  ISETP.GT.AND P0, PT, R0, 0xc8, P0 ;  /* 0x000000c80000780c */ /* 0x000fe40000704270 */
[-C--:B0-----:R-:W-:Y:S01]  /*bd50*/  IADD3 R14, P3, R4, R107.reuse, RZ ;  /* 0x0000006b040e7210 */ /* 0x081fe20007f7e0ff */
[----:B------:R2:W-:Y:S01]  /*bd60*/  @P1 STG.E.U16 desc[UR12][R10.64], R51 ;  /* 0x000000330a001986 */ /* 0x0005e2000c10150c */
[C---:B-1----:R-:W-:Y:S02]  /*bd70*/  IADD3 R6, P6, R2.reuse, R107, RZ ;  /* 0x0000006b02067210 */ /* 0x042fe40007fde0ff */
[----:B------:R-:W-:Y:S01]  /*bd80*/  IADD3 R2, P1, R2, R109, RZ ;  /* 0x0000006d02027210 */ /* 0x000fe20007f3e0ff */
[----:B------:R-:W-:-:S02]  /*bd90*/  IMAD.X R15, R5, 0x1, R13, P3 ;  /* 0x00000001050f7824 */ /* 0x000fc400018e060d */
[C-C-:B------:R-:W-:Y:S01]  /*bda0*/  IMAD.X R7, R3.reuse, 0x1, R13.reuse, P6 ;  /* 0x0000000103077824 */ /* 0x140fe200030e060d */
[----:B------:R-:W-:Y:S01]  /*bdb0*/  IADD3 R12, P6, R4, R109, RZ ;  /* 0x0000006d040c7210 */ /* 0x000fe20007fde0ff */
[----:B------:R-:W-:-:S03]  /*bdc0*/  IMAD.X R3, R3, 0x1, R13, P1 ;  /* 0x0000000103037824 */ /* 0x000fc600008e060d */
[----:B------:R2:W-:Y:S04]  /*bdd0*/  @P4 STG.E.U16 desc[UR12][R6.64], R52 ;  /* 0x0000003406004986 */ /* 0x0005e8000c10150c */
[----:B------:R2:W-:Y:S04]  /*bde0*/  @P5 STG.E.U16 desc[UR12][R2.64], R53 ;  /* 0x0000003502005986 */ /* 0x0005e8000c10150c */
[----:B------:R2:W-:Y:S01]  /*bdf0*/  @P2 STG.E.U16 desc[UR12][R14.64], R54 ;  /* 0x000000360e002986 */ /* 0x0005e2000c10150c */
[----:B------:R-:W-:Y:S05]  /*be00*/  @!P0 EXIT ;  /* 0x000000000000894d */ /* 0x000fea0003800000 */
[----:B------:R-:W-:Y:S01]  /*be10*/  F2FP.F16.F32.PACK_AB R55, RZ, R55 ;  /* 0x00000037ff37723e */ /* 0x000fe200000000ff */
[----:B------:R-:W-:-:S05]  /*be20*/  IMAD.X R13, R5, 0x1, R13, P6 ;  /* 0x00000001050d7824 */ /* 0x000fca00030e060d */
[----:B------:R-:W-:Y:S01]  /*be30*/  STG.E.U16 desc[UR12][R12.64], R55 ;  /* 0x000000370c007986 */ /* 0x000fe2000c10150c */
[----:B------:R-:W-:Y:S05]  /*be40*/  EXIT ;  /* 0x000000000000794d */ /* 0x000fea0003800000 */
.L_x_14:
[----:B------:R-:W-:-:S13]  /*be50*/  ISETP.NE.AND P0, PT, R7, RZ, PT ;  /* 0x000000ff0700720c */ /* 0x000fda0003f05270 */
[----:B------:R-:W-:Y:S05]  /*be60*/  @P0 EXIT ;  /* 0x000000000000094d */ /* 0x000fea0003800000 */
[----:B------:R-:W-:-:S13]  /*be70*/  ELECT P0, URZ, PT ;  /* 0x00000000003f782f */ /* 0x000fda0003800000 */
[----:B------:R-:W-:Y:S05]  /*be80*/  @!P0 BRA `(.L_x_249) ;  /* 0x0000000800108947 */ /* 0x000fea0003800000 */
[----:B------:R-:W-:-:S13]  /*be90*/  ISETP.GE.AND P0, PT, R5, 0x1, PT ;  /* 0x000000010500780c */ /* 0x000fda0003f06270 */
[----:B------:R-:W-:Y:S05]  /*bea0*/  @!P0 BRA `(.L_x_249) ;  /* 0x0000000800088947 */ /* 0x000fea0003800000 */
[----:B------:R-:W1:Y:S01]  /*beb0*/  S2R R3, SR_CgaCtaId ;  /* 0x0000000000037919 */ /* 0x000e620000008800 */
[----:B------:R-:W-:Y:S01]  /*bec0*/  LOP3.LUT P0, RZ, R13, 0x1f, RZ, 0xc0, !PT ;  /* 0x0000001f0dff7812 */ /* 0x000fe2000780c0ff */
[----:B------:R-:W-:Y:S01]  /*bed0*/  IMAD.SHL.U32 R22, R12, 0x100, RZ ;  /* 0x000001000c167824 */ /* 0x000fe200078e00ff */
[C---:B------:R-:W-:Y:S01]  /*bee0*/  ISETP.NE.AND P1, PT, R0.reuse, RZ, PT ;  /* 0x000000ff0000720c */ /* 0x040fe20003f25270 */
[----:B------:R-:W-:Y:S01]  /*bef0*/  ULDC UR4, c[0x0][0x384] ;  /* 0x0000e10000047ab9 */ /* 0x000fe20000000800 */
[----:B------:R-:W-:Y:S01]  /*bf00*/  ISETP.NE.OR P0, PT, R0, RZ, !P0 ;  /* 0x000000ff0000720c */ /* 0x000fe20004705670 */
[----:B------:R-:W-:Y:S01]  /*bf10*/  ULDC UR5, c[0x0][0x388] ;  /* 0x0000e20000057ab9 */ /* 0x000fe20000000800 */
[----:B------:R-:W-:Y:S01]  /*bf20*/  VIADD R24, R5, 0x1 ;  /* 0x0000000105187836 */ /* 0x000fe20000000000 */
[----:B------:R-:W-:Y:S01]  /*bf30*/  LOP3.LUT R23, R4, 0x2, RZ, 0xfc, !PT ;  /* 0x0000000204177812 */ /* 0x000fe200078efcff */
[----:B------:R-:W-:Y:S01]  /*bf40*/  IMAD.MOV.U32 R6, RZ, RZ, 0x1 ;  /* 0x00000001ff067424 */ /* 0x000fe200078e00ff */
[----:B0-----:R-:W-:Y:S01]  /*bf50*/  CS2R R8, SRZ ;  /* 0x0000000000087805 */ /* 0x001fe2000001ff00 */
[----:B------:R-:W-:Y:S01]  /*bf60*/  IMAD.MOV.U32 R7, RZ, RZ, RZ ;  /* 0x000000ffff077224 */ /* 0x000fe200078e00ff */
[----:B--2--5:R-:W-:Y:S01]  /*bf70*/  CS2R R10, SRZ ;  /* 0x00000000000a7805 */ /* 0x024fe2000001ff00 */
[----:B-1----:R-:W-:-:S02]  /*bf80*/  IMAD.SHL.U32 R2, R3, 0x20, RZ ;  /* 0x0000002003027824 */ /* 0x002fc400078e00ff */
[----:B------:R-:W-:Y:S02]  /*bf90*/  IMAD.SHL.U32 R0, R3, 0x400, RZ ;  /* 0x0000040003007824 */ /* 0x000fe400078e00ff */
[----:B------:R-:W-:Y:S01]  /*bfa0*/  IMAD.HI.U32 R3, R22, UR4, RZ ;  /* 0x0000000416037c27 */ /* 0x000fe2000f8e00ff */
[----:B------:R-:W-:Y:S02]  /*bfb0*/  LOP3.LUT R2, R2, 0x20, RZ, 0xc0, !PT ;  /* 0x0000002002027812 */ /* 0x000fe400078ec0ff */
[----:B------:R-:W-:Y:S02]  /*bfc0*/  LOP3.LUT R0, R0, 0x400, RZ, 0xc0, !PT ;  /* 0x0000040000007812 */ /* 0x000fe400078ec0ff */
[----:B------:R-:W-:Y:S01]  /*bfd0*/  SHF.R.U32.HI R3, RZ, UR5, R3 ;  /* 0x00000005ff037c19 */ /* 0x000fe20008011603 */
[----:B------:R-:W-:-:S07]  /*bfe0*/  IMAD R2, R17, 0x40, R2 ;  /* 0x0000004011027824 */ /* 0x000fce00078e0202 */
.L_x_253:
[----:B------:R-:W4:Y:S01]  /*bff0*/  S2R R13, SR_CgaCtaId ;  /* 0x00000000000d7919 */ /* 0x000f220000008800 */
[----:B------:R-:W-:-:S04]  /*c000*/  MOV R12, 0x400 ;  /* 0x00000400000c7802 */ /* 0x000fc80000000f00 */
[----:B----4-:R-:W-:Y:S02]  /*c010*/  LEA R14, R13, R12, 0x18 ;  /* 0x0000000c0d0e7211 */ /* 0x010fe400078ec0ff */
[----:B------:R-:W-:-:S03]  /*c020*/  SHF.L.U32 R12, R6, 0x1f, RZ ;  /* 0x0000001f060c7819 */ /* 0x000fc600000006ff */
[----:B------:R-:W-:-:S07]  /*c030*/  IMAD R13, R7, 0x8, R14 ;  /* 0x00000008070d7824 */ /* 0x000fce00078e020e */
.L_x_250:
[----:B0-----:R0:W1:Y:S02]  /*c040*/  SYNCS.PHASECHK.TRANS64.TRYWAIT P2, [R13+URZ+0x37058], R12 ;  /* 0x0370580c0d0075a7 */ /* 0x001064000804017f */
[----:B-1----:R-:W-:Y:S05]  /*c050*/  @!P2 NANOSLEEP.SYNCS 0x989680 ;  /* 0x009896800000a95d */ /* 0x002fea0003900000 */
[----:B------:R-:W1:Y:S02]  /*c060*/  @!P2 SYNCS.PHASECHK.TRANS64 P2, [R13+URZ+0x37058], R12 ;  /* 0x0370580c0d00a5a7 */ /* 0x000e64000804007f */
[----:B-1----:R-:W-:Y:S05]  /*c070*/  @!P2 BRA `(.L_x_250) ;  /* 0xfffffffc00f0a947 */ /* 0x002fea000383ffff */
[----:B0-----:R-:W0:Y:S02]  /*c080*/  @!P1 LDC R12, c[0x0][0x580] ;  /* 0x00016000ff0c9b82 */ /* 0x001e240000000800 */
[----:B0-----:R0:W-:Y:S02]  /*c090*/  @!P1 SYNCS.ARRIVE.TRANS64 RZ, [R13+URZ+0x37000], R12 ;  /* 0x0370000c0dff99a7 */ /* 0x0011e4000800003f */
[----:B0-----:R-:W-:-:S04]  /*c0a0*/  PRMT R12, R23, 0x9910, RZ ;  /* 0x00009910170c7816 */ /* 0x001fc800000000ff */
[----:B------:R-:W-:-:S13]  /*c0b0*/  ISETP.NE.AND P2, PT, R12, 0x2, PT ;  /* 0x000000020c00780c */ /* 0x000fda0003f45270 */
[----:B------:R-:W-:Y:S05]  /*c0c0*/  @P2 BRA `(.L_x_251) ;  /* 0x0000000000042947 */ /* 0x000fea0003800000 */
[----:B------:R-:W-:Y:S01]  /*c0d0*/  BPT.TRAP 0x1 ;  /* 0x000000040000795c */ /* 0x000fe20000300000 */
.L_x_251:
[----:B------:R-:W-:Y:S05]  /*c0e0*/  @P0 BRA `(.L_x_252) ;  /* 0x0000000000040947 */ /* 0x000fea0003800000 */
[----:B------:R-:W-:Y:S01]  /*c0f0*/  BPT.TRAP 0x1 ;  /* 0x000000040000795c */ /* 0x000fe20000300000 */
.L_x_252:
[----:B---3--:R-:W0:Y:S01]  /*c100*/  LDC R15, c[0x0][0x380] ;  /* 0x0000e000ff0f7b82 */ /* 0x008e220000000800 */
[----:B------:R-:W-:Y:S01]  /*c110*/  R2UR UR4, R3 ;  /* 0x00000000030472ca */ /* 0x000fe200000e0000 */
[----:B------:R-:W-:Y:S01]  /*c120*/  ULDC UR24, c[0x0][0x38c] ;  /* 0x0000e30000187ab9 */ /* 0x000fe20000000800 */
[----:B------:R-:W-:Y:S01]  /*c130*/  R2UR UR13, R22 ;  /* 0x00000000160d72ca */ /* 0x000fe200000e0000 */
[----:B------:R-:W-:Y:S01]  /*c140*/  UISETP.NE.AND UP0, UPT, UR24, 0x1, UPT ;  /* 0x000000011800788c */ /* 0x000fe2000bf05270 */
[----:B------:R-:W-:Y:S01]  /*c150*/  R2UR UR17, R13 ;  /* 0x000000000d1172ca */ /* 0x000fe200000e0000 */
[----:B------:R-:W-:Y:S01]  /*c160*/  ULDC UR12, c[0x0][0x3ec] ;  /* 0x0000fb00000c7ab9 */ /* 0x000fe20000000800 */
[----:B------:R-:W-:Y:S01]  /*c170*/  R2UR UR10, R14 ;  /* 0x000000000e0a72ca */ /* 0x000fe200000e0000 */
[----:B------:R-:W1:Y:S01]  /*c180*/  LDC.64 R16, c[0x0][0x3f8] ;  /* 0x0000fe00ff107b82 */ /* 0x000e620000000a00 */
[----:B------:R-:W-:Y:S01]  /*c190*/  R2UR UR16, R7 ;  /* 0x00000000071072ca */ /* 0x000fe200000e0000 */
[----:B------:R-:W-:Y:S01]  /*c1a0*/  VIADD R24, R24, 0xffffffff ;  /* 0xffffffff18187836 */ /* 0x000fe20000000000 */
[----:B------:R-:W-:Y:S01]  /*c1b0*/  R2UR UR18, R10 ;  /* 0x000000000a1272ca */ /* 0x000fe200000e0000 */
[----:B------:R-:W-:Y:S01]  /*c1c0*/  ULDC.64 UR28, c[0x0][0x198] ;  /* 0x00006600001c7ab9 */ /* 0x000fe20000000a00 */
[----:B------:R-:W-:Y:S01]  /*c1d0*/  ULDC.64 UR20, c[0x0][0x3f0] ;  /* 0x0000fc0000147ab9 */ /* 0x000fe20000000a00 */
[----:B------:R-:W-:Y:S01]  /*c1e0*/  UMOV UR31, 0x30000 ;  /* 0x00030000001f7882 */ /* 0x000fe20000000000 */
[----:B------:R-:W-:Y:S01]  /*c1f0*/  @UP0 ULDC.64 UR8, c[0x0][0x390] ;  /* 0x0000e40000080ab9 */ /* 0x000fe20000000a00 */
[----:B------:R-:W1:Y:S01]  /*c200*/  LDC.64 R18, c[0x0][0x3d0] ;  /* 0x0000f400ff127b82 */ /* 0x000e620000000a00 */
[----:B------:R-:W-:Y:S01]  /*c210*/  ISETP.GT.AND P6, PT, R24, 0x1, PT ;  /* 0x000000011800780c */ /* 0x000fe20003fc4270 */
[----:B------:R-:W-:Y:S01]  /*c220*/  UIADD3 UR17, UR17, 0x37000, URZ ;  /* 0x0003700011117890 */ /* 0x000fe2000fffe03f */
[----:B------:R-:W-:Y:S01]  /*c230*/  UMOV UR26, 0x0 ;  /* 0x00000000001a7882 */ /* 0x000fe20000000000 */
[----:B------:R-:W-:-:S02]  /*c240*/  UMOV UR27, 0x10000000 ;  /* 0x10000000001b7882 */ /* 0x000fc40000000000 */
[----:B------:R-:W-:Y:S01]  /*c250*/  ULEA UR16, UR16, UR10, 0xe ;  /* 0x0000000a10107291 */ /* 0x000fe2000f8e703f */
[----:B0-----:R-:W-:Y:S01]  /*c260*/  ISETP.NE.AND P2, PT, R15, 0x1, PT ;  /* 0x000000010f00780c */ /* 0x001fe20003f45270 */
[----:B------:R-:W0:Y:S01]  /*c270*/  LDC R20, c[0x0][0x400] ;  /* 0x00010000ff147b82 */ /* 0x000e220000000800 */
[----:B------:R-:W-:-:S11]  /*c280*/  USHF.L.U32 UR18, UR18, 0x5, URZ ;  /* 0x0000000512127899 */ /* 0x000fd6000800063f */
[----:B------:R-:W-:Y:S01]  /*c290*/  @P2 IMAD.U32 R12, RZ, RZ, UR4 ;  /* 0x00000004ff0c2e24 */ /* 0x000fe2000f8e00ff */
[----:B------:R-:W-:Y:S01]  /*c2a0*/  ULDC.64 UR4, c[0x0][0x3c8] ;  /* 0x0000f20000047ab9 */ /* 0x000fe20000000a00 */
[----:B-1----:R-:W-:-:S03]  /*c2b0*/  IMAD R13, R9, R18, R17 ;  /* 0x00000012090d7224 */ /* 0x002fc600078e0211 */
[----:B------:R-:W-:Y:S01]  /*c2c0*/  @P2 R2UR UR13, R12 ;  /* 0x000000000c0d22ca */ /* 0x000fe200000e0000 */
[C---:B------:R-:W-:Y:S02]  /*c2d0*/  IMAD R12, R7.reuse, 0x800, R0 ;  /* 0x00000800070c7824 */ /* 0x040fe400078e0200 */
[----:B------:R-:W-:Y:S02]  /*c2e0*/  VIADD R7, R7, 0x1 ;  /* 0x0000000107077836 */ /* 0x000fe40000000000 */
[----:B------:R-:W-:Y:S02]  /*c2f0*/  IMAD R21, R12, 0x2, R14 ;  /* 0x000000020c157824 */ /* 0x000fe400078e020e */
[----:B------:R-:W-:Y:S01]  /*c300*/  IMAD R12, R11, UR5, R16 ;  /* 0x000000050b0c7c24 */ /* 0x000fe2000f8e0210 */
[----:B------:R-:W-:Y:S01]  /*c310*/  ULDC UR5, c[0x0][0x398] ;  /* 0x0000e60000057ab9 */ /* 0x000fe20000000800 */
[----:B------:R-:W1:Y:S01]  /*c320*/  LDC.64 R16, c[0x0][0x3e0] ;  /* 0x0000f800ff107b82 */ /* 0x000e620000000a00 */
[----:B------:R-:W-:Y:S01]  /*c330*/  VIADD R14, R10, 0x1 ;  /* 0x000000010a0e7836 */ /* 0x000fe20000000000 */
[----:B------:R-:W-:Y:S01]  /*c340*/  R2UR UR23, R21 ;  /* 0x00000000151772ca */ /* 0x000fe200000e0000 */
[----:B------:R-:W-:Y:S01]  /*c350*/  IMAD.U32 R13, R13, 0x20, R12 ;  /* 0x000000200d0d7824 */ /* 0x000fe200078e000c */
[----:B------:R-:W-:Y:S01]  /*c360*/  UIMAD.WIDE.U32 UR6, UR13, UR8, URZ ;  /* 0x000000080d0672a5 */ /* 0x000fe2000f8e003f */
[----:B0-----:R-:W-:Y:S01]  /*c370*/  IMAD R10, R8, R19, R20 ;  /* 0x00000013080a7224 */ /* 0x001fe200078e0214 */
[----:B------:R-:W-:Y:S01]  /*c380*/  ISETP.NE.AND P2, PT, R14, UR15, PT ;  /* 0x0000000f0e007c0c */ /* 0x000fe2000bf45270 */
[----:B------:R-:W-:Y:S01]  /*c390*/  UIADD3 UR6, -UR13, URZ, URZ ;  /* 0x0000003f0d067290 */ /* 0x000fe2000fffe13f */
[----:B------:R-:W-:Y:S01]  /*c3a0*/  ISETP.NE.AND P5, PT, R7, 0xb, PT ;  /* 0x0000000b0700780c */ /* 0x000fe20003fa5270 */
[----:B------:R-:W-:Y:S01]  /*c3b0*/  UMOV UR14, UR13 ;  /* 0x0000000d000e7c82 */ /* 0x000fe20008000000 */
[----:B------:R-:W-:Y:S01]  /*c3c0*/  @UP0 USHF.R.U32.HI UR14, URZ, UR9, UR7 ;  /* 0x000000093f0e0299 */ /* 0x000fe20008011607 */
[----:B------:R-:W-:Y:S01]  /*c3d0*/  IMAD.U32 R10, R10, 0x400, R13 ;  /* 0x000004000a0a7824 */ /* 0x000fe200078e000d */
[----:B------:R-:W-:Y:S01]  /*c3e0*/  UISETP.NE.AND UP0, UPT, UR5, 0x1, UPT ;  /* 0x000000010500788c */ /* 0x000fe2000bf05270 */
[----:B------:R-:W-:Y:S01]  /*c3f0*/  IMAD R12, R15, UR6, R22 ;  /* 0x000000060f0c7c24 */ /* 0x000fe2000f8e0216 */
[----:B------:R-:W-:Y:S01]  /*c400*/  ULDC.64 UR8, c[0x0][0x3c0] ;  /* 0x0000f00000087ab9 */ /* 0x000fe20000000a00 */
[----:B------:R-:W-:Y:S01]  /*c410*/  VIADD R15, R11, 0x1 ;  /* 0x000000010b0f7836 */ /* 0x000fe20000000000 */
[----:B------:R-:W-:Y:S01]  /*c420*/  R2UR UR25, R10 ;  /* 0x000000000a1972ca */ /* 0x000fe200000e0000 */
[----:B------:R-:W-:Y:S01]  /*c430*/  UMOV UR22, UR14 ;  /* 0x0000000e00167c82 */ /* 0x000fe20008000000 */
[----:B------:R-:W-:Y:S01]  /*c440*/  R2UR UR19, R12 ;  /* 0x000000000c1372ca */ /* 0x000fe200000e0000 */
[----:B------:R-:W-:Y:S01]  /*c450*/  @P2 IMAD.MOV R15, RZ, RZ, R11 ;  /* 0x000000ffff0f2224 */ /* 0x000fe200078e020b */
[----:B------:R-:W-:Y:S01]  /*c460*/  UIADD3 UR7, -UR14, URZ, URZ ;  /* 0x0000003f0e077290 */ /* 0x000fe2000fffe13f */
[----:B------:R-:W-:Y:S01]  /*c470*/  VIADD R12, R9, 0x1 ;  /* 0x00000001090c7836 */ /* 0x000fe20000000000 */
[----:B------:R-:W-:Y:S01]  /*c480*/  UIADD3 UR6, UP1, UR28, 0xf0, URZ ;  /* 0x000000f01c067890 */ /* 0x000fe2000ff3e03f */
[----:B------:R-:W-:Y:S01]  /*c490*/  VIADD R13, R8, 0x1 ;  /* 0x00000001080d7836 */ /* 0x000fe20000000000 */
[----:B-1----:R-:W-:Y:S01]  /*c4a0*/  ISETP.NE.AND P3, PT, R15, R16, PT ;  /* 0x000000100f00720c */ /* 0x002fe20003f65270 */
[----:B------:R-:W-:Y:S01]  /*c4b0*/  @UP0 ULDC UR10, c[0x0][0x39c] ;  /* 0x0000e700000a0ab9 */ /* 0x000fe20000000800 */
[----:B------:R-:W-:Y:S01]  /*c4c0*/  @UP0 ULDC UR30, c[0x0][0x3a0] ;  /* 0x0000e800001e0ab9 */ /* 0x000fe20000000800 */
[----:B------:R-:W-:Y:S01]  /*c4d0*/  UIMAD.WIDE.U32 UR10, UR14, UR10, URZ ;  /* 0x0000000a0e0a72a5 */ /* 0x000fe2000f8e003f */
[----:B------:R-:W-:Y:S01]  /*c4e0*/  SEL R10, R14, RZ, P2 ;  /* 0x000000ff0e0a7207 */ /* 0x000fe20001000000 */
[----:B------:R-:W-:Y:S01]  /*c4f0*/  UIMAD UR7, UR24, UR7, UR13 ;  /* 0x00000007180772a4 */ /* 0x000fe2000f8e020d */
[----:B------:R-:W-:Y:S01]  /*c500*/  R2UR UR13, R9 ;  /* 0x00000000090d72ca */ /* 0x000fe200000e0000 */
[----:B------:R-:W-:Y:S01]  /*c510*/  @UP0 USHF.R.U32.HI UR22, URZ, UR30, UR11 ;  /* 0x0000001e3f160299 */ /* 0x000fe2000801160b */
[----:B------:R-:W-:Y:S01]  /*c520*/  SEL R7, R7, RZ, P5 ;  /* 0x000000ff07077207 */ /* 0x000fe20002800000 */
[----:B------:R-:W-:Y:S01]  /*c530*/  UIMAD UR19, UR19, UR8, UR12 ;  /* 0x00000008131372a4 */ /* 0x000fe2000f8e020c */
[----:B------:R-:W-:Y:S01]  /*c540*/  R2UR UR12, R11 ;  /* 0x000000000b0c72ca */ /* 0x000fe200000e0000 */
[----:B------:R-:W-:Y:S01]  /*c550*/  UIADD3 UR8, -UR22, URZ, URZ ;  /* 0x0000003f16087290 */ /* 0x000fe2000fffe13f */
[----:B------:R-:W-:Y:S01]  /*c560*/  R2UR UR11, R2 ;  /* 0x00000000020b72ca */ /* 0x000fe200000e0000 */
[----:B------:R-:W-:Y:S01]  /*c570*/  @P3 IMAD.MOV R12, RZ, RZ, R9 ;  /* 0x000000ffff0c3224 */ /* 0x000fe200078e0209 */
[----:B------:R-:W-:Y:S01]  /*c580*/  UIADD3 UR28, UP2, UR28, 0x270, URZ ;  /* 0x000002701c1c7890 */ /* 0x000fe2000ff5e03f */
[----:B------:R-:W-:Y:S01]  /*c590*/  SEL R9, RZ, 0x1, P5 ;  /* 0x00000001ff097807 */ /* 0x000fe20002800000 */
[----:B------:R-:W-:Y:S01]  /*c5a0*/  UIMAD UR5, UR5, UR8, UR14 ;  /* 0x00000008050572a4 */ /* 0x000fe2000f8e020e */
[----:B------:R-:W-:Y:S01]  /*c5b0*/  R2UR UR14, R8 ;  /* 0x00000000080e72ca */ /* 0x000fe200000e0000 */
[----:B------:R-:W-:Y:S01]  /*c5c0*/  UIMAD UR20, UR7, UR9, UR20 ;  /* 0x00000009071472a4 */ /* 0x000fe2000f8e0214 */
[----:B------:R-:W-:Y:S01]  /*c5d0*/  ISETP.NE.AND P4, PT, R12, R17, PT ;  /* 0x000000110c00720c */ /* 0x000fe20003f85270 */
[----:B------:R-:W-:Y:S01]  /*c5e0*/  UIMAD UR21, UR5, UR4, UR21 ;  /* 0x00000004051572a4 */ /* 0x000fe2000f8e0215 */
[----:B------:R-:W-:Y:S01]  /*c5f0*/  LOP3.LUT R6, R6, R9, RZ, 0x3c, !PT ;  /* 0x0000000906067212 */ /* 0x000fe200078e3cff */
[----:B------:R-:W-:Y:S01]  /*c600*/  UIADD3.X UR7, URZ, UR29, URZ, UP1, !UPT ;  /* 0x0000001d3f077290 */ /* 0x000fe20008ffe43f */
[----:B------:R-:W-:Y:S01]  /*c610*/  SEL R11, R15, RZ, P3 ;  /* 0x000000ff0f0b7207 */ /* 0x000fe20001800000 */
[----:B------:R-:W-:Y:S01]  /*c620*/  UPRMT UR4, UR25, 0x5410, URZ ;  /* 0x0000541019047896 */ /* 0x000fe2000800003f */
[----:B------:R-:W-:Y:S01]  /*c630*/  SEL R9, R12, RZ, P4 ;  /* 0x000000ff0c097207 */ /* 0x000fe20002000000 */
[----:B------:R-:W-:-:S02]  /*c640*/  UIADD3 UR8, UR23, 0x2c000, URZ ;  /* 0x0002c00017087890 */ /* 0x000fc4000fffe03f */
[----:B------:R-:W-:Y:S01]  /*c650*/  UIADD3.X UR29, URZ, UR29, URZ, UP2, !UPT ;  /* 0x0000001d3f1d7290 */ /* 0x000fe200097fe43f */
[----:B------:R-:W-:Y:S01]  /*c660*/  UMOV UR9, UR17 ;  /* 0x0000001100097c82 */ /* 0x000fe20008000000 */
[----:B------:R-:W-:Y:S02]  /*c670*/  UMOV UR10, UR18 ;  /* 0x00000012000a7c82 */ /* 0x000fe40008000000 */
[----:B------:R-:W-:Y:S01]  /*c680*/  @P4 IMAD.MOV R13, RZ, RZ, R8 ;  /* 0x000000ffff0d4224 */ /* 0x000fe200078e0208 */
[----:B------:R1:W-:Y:S03]  /*c690*/  UTMALDG.5D.IM2COL [UR16], [UR6], UR4 ;  /* 0x00000010060073b4 */ /* 0x0003e60008060004 */
[----:B------:R-:W-:Y:S01]  /*c6a0*/  IMAD.MOV.U32 R8, RZ, RZ, R13 ;  /* 0x000000ffff087224 */ /* 0x000fe200078e000d */
[----:B------:R1:W-:Y:S02]  /*c6b0*/  UTMALDG.5D.MULTICAST [UR8], [UR28], UR31, desc[UR26] ;  /* 0x00001a081c0073b4 */ /* 0x0003e4000802181f */
[----:B-1----:R-:W-:Y:S05]  /*c6c0*/  @P6 BRA `(.L_x_253) ;  /* 0xfffffff800486947 */ /* 0x002fea000383ffff */
.L_x_249:
[----:B------:R-:W-:Y:S01]  /*c6d0*/  ISETP.GE.U32.AND P2, PT, R5, 0xb, PT ;  /* 0x0000000b0500780c */ /* 0x000fe20003f46070 */
[----:B------:R-:W-:Y:S05]  /*c6e0*/  WARPSYNC.ALL ;  /* 0x0000000000007948 */ /* 0x000fea0003800000 */
[----:B------:R-:W-:-:S07]  /*c6f0*/  ELECT P1, URZ, PT ;  /* 0x00000000003f782f */ /* 0x000fce0003820000 */
[----:B------:R-:W-:-:S05]  /*c700*/  @P2 IMAD.WIDE.U32 R2, R5, -0x45d1745d, RZ ;  /* 0xba2e8ba305022825 */ /* 0x000fca00078e00ff */
[----:B------:R-:W-:-:S04]  /*c710*/  @P2 SHF.R.U32.HI R0, RZ, 0x3, R3 ;  /* 0x00000003ff002819 */ /* 0x000fc80000011603 */
[----:B------:R-:W-:-:S04]  /*c720*/  @P2 LOP3.LUT R0, R0, 0x1, RZ, 0xc0, !PT ;  /* 0x0000000100002812 */ /* 0x000fc800078ec0ff */
[----:B------:R-:W-:Y:S01]  /*c730*/  @P2 ISETP.NE.U32.AND P0, PT, R0, 0x1, PT ;  /* 0x000000010000280c */ /* 0x000fe20003f05070 */
[----:B------:R-:W-:-:S12]  /*c740*/  @!P1 EXIT ;  /* 0x000000000000994d */ /* 0x000fd80003800000 */
[----:B------:R-:W-:Y:S01]  /*c750*/  LOP3.LUT R4, R4, 0x2, RZ, 0xfc, !PT ;  /* 0x0000000204047812 */ /* 0x000fe200078efcff */
[----:B------:R-:W-:Y:S01]  /*c760*/  IMAD.MOV.U32 R0, RZ, RZ, 0x1 ;  /* 0x00000001ff007424 */ /* 0x000fe200078e00ff */
[----:B------:R-:W-:Y:S02]  /*c770*/  @P2 ISETP.NE.U32.AND.EX P0, PT, RZ, RZ, PT, P0 ;  /* 0x000000ffff00220c */ /* 0x000fe40003f05100 */
[----:B------:R-:W-:Y:S02]  /*c780*/  ISETP.NE.AND P1, PT, R4, 0x3, PT ;  /* 0x000000030400780c */ /* 0x000fe40003f25270 */
[----:B------:R-:W-:-:S11]  /*c790*/  @P2 SEL R0, RZ, 0x1, !P0 ;  /* 0x00000001ff002807 */ /* 0x000fd60004000000 */
[----:B------:R-:W-:Y:S05]  /*c7a0*/  @!P1 BRA `(.L_x_254) ;  /* 0x0000000000049947 */ /* 0x000fea0003800000 */
[----:B------:R-:W-:Y:S01]  /*c7b0*/  BPT.TRAP 0x1 ;  /* 0x000000040000795c */ /* 0x000fe20000300000 */
.L_x_254:
[----:B------:R-:W1:Y:S01]  /*c7c0*/  S2R R7, SR_CgaCtaId ;  /* 0x0000000000077919 */ /* 0x000e620000008800 */
[----:B------:R-:W-:Y:S01]  /*c7d0*/  IMAD.WIDE.U32 R2, R5, -0x45d1745d, RZ ;  /* 0xba2e8ba305027825 */ /* 0x000fe200078e00ff */
[----:B------:R-:W-:-:S04]  /*c7e0*/  MOV R4, 0x400 ;  /* 0x0000040000047802 */ /* 0x000fc80000000f00 */
[----:B------:R-:W-:-:S05]  /*c7f0*/  SHF.R.U32.HI R2, RZ, 0x3, R3 ;  /* 0x00000003ff027819 */ /* 0x000fca0000011603 */
[----:B------:R-:W-:Y:S01]  /*c800*/  IMAD R5, R2, -0xb, R5 ;  /* 0xfffffff502057824 */ /* 0x000fe200078e0205 */
[----:B-1----:R-:W-:-:S05]  /*c810*/  LEA R4, R7, R4, 0x18 ;  /* 0x0000000407047211 */ /* 0x002fca00078ec0ff */
[----:B------:R-:W-:Y:S01]  /*c820*/  VIADD R2, R4, 0x37058 ;  /* 0x0003705804027836 */ /* 0x000fe20000000000 */
[----:B------:R-:W-:-:S03]  /*c830*/  SHF.L.U32 R4, R0, 0x1f, RZ ;  /* 0x0000001f00047819 */ /* 0x000fc600000006ff */
[----:B------:R-:W-:-:S07]  /*c840*/  IMAD R3, R5, 0x8, R2 ;  /* 0x0000000805037824 */ /* 0x000fce00078e0202 */
.L_x_255:
[----:B-1----:R1:W0:Y:S02]  /*c850*/  SYNCS.PHASECHK.TRANS64.TRYWAIT P0, [R3+URZ], R4 ;  /* 0x00000004030075a7 */ /* 0x002224000800017f */
[----:B0-----:R-:W-:Y:S05]  /*c860*/  @!P0 NANOSLEEP.SYNCS 0x989680 ;  /* 0x009896800000895d */ /* 0x001fea0003900000 */
[----:B------:R-:W0:Y:S02]  /*c870*/  @!P0 SYNCS.PHASECHK.TRANS64 P0, [R3+URZ], R4 ;  /* 0x00000004030085a7 */ /* 0x000e24000800007f */
[----:B0-----:R-:W-:Y:S05]  /*c880*/  @!P0 BRA `(.L_x_255) ;  /* 0xfffffffc00f08947 */ /* 0x001fea000383ffff */
[----:B------:R-:W-:-:S05]  /*c890*/  VIADD R5, R5, 0x1 ;  /* 0x0000000105057836 */ /* 0x000fca0000000000 */
[----:B------:R-:W-:-:S04]  /*c8a0*/  ISETP.NE.AND P0, PT, R5, 0xb, PT ;  /* 0x0000000b0500780c */ /* 0x000fc80003f05270 */
[----:B-1----:R-:W-:Y:S02]  /*c8b0*/  SEL R3, RZ, 0x1, P0 ;  /* 0x00000001ff037807 */ /* 0x002fe40000000000 */
[----:B------:R-:W-:Y:S02]  /*c8c0*/  SEL R5, R5, RZ, P0 ;  /* 0x000000ff05057207 */ /* 0x000fe40000000000 */
[----:B------:R-:W-:-:S03]  /*c8d0*/  LOP3.LUT R7, R0, R3, RZ, 0x3c, !PT ;  /* 0x0000000300077212 */ /* 0x000fc600078e3cff */
[----:B------:R-:W-:Y:S01]  /*c8e0*/  IMAD R0, R5, 0x8, R2 ;  /* 0x0000000805007824 */ /* 0x000fe200078e0202 */
[----:B------:R-:W-:-:S07]  /*c8f0*/  SHF.L.U32 R3, R7, 0x1f, RZ ;  /* 0x0000001f07037819 */ /* 0x000fce00000006ff */
.L_x_256:
[----:B0-----:R0:W1:Y:S02]  /*c900*/  SYNCS.PHASECHK.TRANS64.TRYWAIT P0, [R0+URZ], R3 ;  /* 0x00000003000075a7 */ /* 0x001064000800017f */
[----:B-1----:R-:W-:Y:S05]  /*c910*/  @!P0 NANOSLEEP.SYNCS 0x989680 ;  /* 0x009896800000895d */ /* 0x002fea0003900000 */
[----:B------:R-:W1:Y:S02]  /*c920*/  @!P0 SYNCS.PHASECHK.TRANS64 P0, [R0+URZ], R3 ;  /* 0x00000003000085a7 */ /* 0x000e64000800007f */
[----:B-1----:R-:W-:Y:S05]  /*c930*/  @!P0 BRA `(.L_x_256) ;  /* 0xfffffffc00f08947 */ /* 0x002fea000383ffff */
[----:B------:R-:W-:-:S05]  /*c940*/  VIADD R5, R5, 0x1 ;  /* 0x0000000105057836 */ /* 0x000fca0000000000 */
[----:B------:R-:W-:-:S04]  /*c950*/  ISETP.NE.AND P0, PT, R5, 0xb, PT ;  /* 0x0000000b0500780c */ /* 0x000fc80003f05270 */
[----:B0-----:R-:W-:Y:S02]  /*c960*/  SEL R0, RZ, 0x1, P0 ;  /* 0x00000001ff007807 */ /* 0x001fe40000000000 */
[----:B------:R-:W-:Y:S02]  /*c970*/  SEL R5, R5, RZ, P0 ;  /* 0x000000ff05057207 */ /* 0x000fe40000000000 */
[----:B------:R-:W-:-:S03]  /*c980*/  LOP3.LUT R7, R7, R0, RZ, 0x3c, !PT ;  /* 0x0000000007077212 */ /* 0x000fc600078e3cff */
[----:B------:R-:W-:Y:S01]  /*c990*/  IMAD R0, R5, 0x8, R2 ;  /* 0x0000000805007824 */ /* 0x000fe200078e0202 */
[----:B------:R-:W-:-:S07]  /*c9a0*/  SHF.L.U32 R3, R7, 0x1f, RZ ;  /* 0x0000001f07037819 */ /* 0x000fce00000006ff */
.L_x_257:
        /* <DEDUP_REMOVED lines=11> */
.L_x_258:
        /* <DEDUP_REMOVED lines=11> */
.L_x_259:
        /* <DEDUP_REMOVED lines=11> */
.L_x_260:
        /* <DEDUP_REMOVED lines=11> */
.L_x_261:
        /* <DEDUP_REMOVED lines=11> */
.L_x_262:
        /* <DEDUP_REMOVED lines=11> */
.L_x_263:
        /* <DEDUP_REMOVED lines=11> */
.L_x_264:
        /* <DEDUP_REMOVED lines=11> */
.L_x_265:
[----:B0-----:R0:W1:Y:S02]  /*cf30*/  SYNCS.PHASECHK.TRANS64.TRYWAIT P0, [R5+URZ], R0 ;  /* 0x00000000050075a7 */ /* 0x001064000800017f */
[----:B-1----:R-:W-:Y:S05]  /*cf40*/  @!P0 NANOSLEEP.SYNCS 0x989680 ;  /* 0x009896800000895d */ /* 0x002fea0003900000 */
[----:B------:R-:W1:Y:S02]  /*cf50*/  @!P0 SYNCS.PHASECHK.TRANS64 P0, [R5+URZ], R0 ;  /* 0x00000000050085a7 */ /* 0x000e64000800007f */
[----:B-1----:R-:W-:Y:S05]  /*cf60*/  @P0 EXIT ;  /* 0x000000000000094d */ /* 0x002fea0003800000 */
[----:B------:R-:W-:Y:S05]  /*cf70*/  BRA `(.L_x_265) ;  /* 0xfffffffc00ec7947 */ /* 0x000fea000383ffff */
.L_x_266:
[----:B------:R-:W-:-:S00]  /*cf80*/  BRA `(.L_x_266) ;  /* 0xfffffffc00fc7947 */ /* 0x000fc0000383ffff */
[----:B------:R-:W-:-:S00]  /*cf90*/  NOP ;  /* 0x0000000000007918 */ /* 0x000fc00000000000 */
        /* <DEDUP_REMOVED lines=14> */
.L_x_267:


//--------------------- .nv.shared._ZN7cutlass13device_kernelINS_4conv6kernel13ConvUniversalINS1_16ConvProblemShapeILNS1_8OperatorE0ELi3EEENS1_10collective14CollectiveConvINS1_46MainloopSm90TmaGmmaWarpSpecializedImplicitGemmILS5_0ELi11ELi3EN4cute5tupleIJNSA_1CILi2EEENSC_ILi1EEESE_EEENS1_36KernelImplicitTmaWarpSpecializedSm90ELi1EEENSB_IJNSC_ILi256EEENSC_ILi64EEENSB_IJNSC_ILi32EEEEEEEEENS_6half_tESN_NSA_8TiledMMAINSA_8MMA_AtomIJNSA_4SM904GMMA25MMA_64x64x16_F32F16F16_SSILNSR_5MajorE0ELST_0ELNSR_7ScaleInE1ELSU_1EEEEEENSA_6LayoutINSB_IJSE_SE_SE_EEENSB_IJNSC_ILi0EEESZ_SZ_EEEEENSB_IJNSA_10UnderscoreES12_S12_EEEEENS7_6detail26Sm90ImplicitGemmTileTraitsINSA_20SM90_TMA_LOAD_IM2COLENSA_14ComposedLayoutINSA_7SwizzleILi2ELi4ELi3EEENSA_18smem_ptr_flag_bitsILi16EEENSX_INSB_IJNSB_IJNSC_ILi8EEESK_EEENSB_IJSK_SE_EEENSB_IJSE_NSC_ILi11EEEEEEEEENSB_IJNSB_IJSK_SI_EEENSB_IJSE_SZ_EEENSB_IJSZ_NSC_ILi8192EEEEEEEEEEEEEvEENS16_INSA_23SM90_TMA_LOAD_MULTICASTENS18_IS1A_S1C_NSX_INSB_IJNSB_IJS1D_S1D_EEES1F_S1H_EEENSB_IJS1J_S1K_NSB_IJSZ_NSC_ILi2048EEEEEEEEEEEEEvEEEENS_8epilogue10collective6detail29Sm90TmaWarpSpecializedAdapterINS22_15DefaultEpilogueISN_NSB_IJNSB_IJllllEEESE_SZ_EEES27_NS21_6thread17LinearCombinationISN_Li1EffLNS28_9ScaleType4KindE0ELNS_15FloatRoundStyleE2ESN_EENS_4gemm15EpilogueDefaultEEEEEvvEEEEvNT_6ParamsE --------------------------
	.section	.nv.shared._ZN7cutlass13device_kernelINS_4conv6kernel13ConvUniversalINS1_16ConvProblemShapeILNS1_8OperatorE0ELi3EEENS1_10collective14CollectiveConvINS1_46MainloopSm90TmaGmmaWarpSpecializedImplicitGemmILS5_0ELi11ELi3EN4cute5tupleIJNSA_1CILi2EEENSC_ILi1EEESE_EEENS1_36KernelImplicitTmaWarpSpecializedSm90ELi1EEENSB_IJNSC_ILi256EEENSC_ILi64EEENSB_IJNSC_ILi32EEEEEEEEENS_6half_tESN_NSA_8TiledMMAINSA_8MMA_AtomIJNSA_4SM904GMMA25MMA_64x64x16_F32F16F16_SSILNSR_5MajorE0ELST_0ELNSR_7ScaleInE1ELSU_1EEEEEENSA_6LayoutINSB_IJSE_SE_SE_EEENSB_IJNSC_ILi0EEESZ_SZ_EEEEENSB_IJNSA_10UnderscoreES12_S12_EEEEENS7_6detail26Sm90ImplicitGemmTileTraitsINSA_20SM90_TMA_LOAD_IM2COLENSA_14ComposedLayoutINSA_7SwizzleILi2ELi4ELi3EEENSA_18smem_ptr_flag_bitsILi16EEENSX_INSB_IJNSB_IJNSC_ILi8EEESK_EEENSB_IJSK_SE_EEENSB_IJSE_NSC_ILi11EEEEEEEEENSB_IJNSB_IJSK_SI_EEENSB_IJSE_SZ_EEENSB_IJSZ_NSC_ILi8192EEEEEEEEEEEEEvEENS16_INSA_23SM90_TMA_LOAD_MULTICASTENS18_IS1A_S1C_NSX_INSB_IJNSB_IJS1D_S1D_EEES1F_S1H_EEENSB_IJS1J_S1K_NSB_IJSZ_NSC_ILi2048EEEEEEEEEEEEEvEEEENS_8epilogue10collective6detail29Sm90TmaWarpSpecializedAdapterINS22_15DefaultEpilogueISN_NSB_IJNSB_IJllllEEESE_SZ_EEES27_NS21_6thread17LinearCombinationISN_Li1EffLNS28_9ScaleType4KindE0ELNS_15FloatRoundStyleE2ESN_EENS_4gemm15EpilogueDefaultEEEEEvvEEEEvNT_6ParamsE,"aw",@nobits
	.sectionflags	@""
	.align	16
	.zero		1024


//--------------------- .nv.shared.reserved.0     --------------------------
	.section	.nv.shared.reserved.0,"aw",@nobits
	.weak		__nv_reservedSMEM_offset_0_alias
	.size		__nv_reservedSMEM_offset_0_alias, 0, 0
	.other		__nv_reservedSMEM_offset_0_alias,@"STO_CUDA_RESERVED_SHARED STV_DEFAULT"
__nv_reservedSMEM_offset_0_alias:
	.zero		0


//--------------------- .nv.global                --------------------------
	.section	.nv.global,"aw",@nobits
.nv.global:
	.type		_ZN39_INTERNAL_1a784452_4_k_cu_22316d75_28454cute1_E,@object
	.size		_ZN39_INTERNAL_1a784452_4_k_cu_22316d75_28454cute1_E,(_ZN39_INTERNAL_1a784452_4_k_cu_22316d75_28454cuda3std3__45__cpo6cbeginE - _ZN39_INTERNAL_1a784452_4_k_cu_22316d75_28454cute1_E)
_ZN39_INTERNAL_1a784452_4_k_cu_22316d75_28454cute1_E:
	.zero		1
	.type		_ZN39_INTERNAL_1a784452_4_k_cu_22316d75_28454cuda3std3__45__cpo6cbeginE,@object
	.size		_ZN39_INTERNAL_1a784452_4_k_cu_22316d75_28454cuda3std3__45__cpo6cbeginE,(_ZN39_INTERNAL_1a784452_4_k_cu_22316d75_28454cuda3std3__48in_placeE - _ZN39_INTERNAL_1a784452_4_k_cu_22316d75_28454cuda3std3__45__cpo6cbeginE)
_ZN39_INTERNAL_1a784452_4_k_cu_22316d75_28454cuda3std3__45__cpo6cbeginE:
	.zero		1
	.type		_ZN39_INTERNAL_1a784452_4_k_cu_22316d75_28454cuda3std3__48in_placeE,@object
	.size		_ZN39_INTERNAL_1a784452_4_k_cu_22316d75_28454cuda3std3__48in_placeE,(_ZN39_INTERNAL_1a784452_4_k_cu_22316d75_28454cuda3std6ranges3__45__cpo9iter_moveE - _ZN39_INTERNAL_1a784452_4_k_cu_22316d75_28454cuda3std3__48in_placeE)
_ZN39_INTERNAL_1a784452_4_k_cu_22316d75_28454cuda3std3__48in_placeE:
	.zero		1
	.type		_ZN39_INTERNAL_1a784452_4_k_cu_22316d75_28454cuda3std6ranges3__45__cpo9iter_moveE,@object
	.size		_ZN39_INTERNAL_1a784452_4_k_cu_22316d75_28454cuda3std6ranges3__45__cpo9iter_moveE,(_ZN39_INTERNAL_1a784452_4_k_cu_22316d75_28454cuda3std3__45__cpo5beginE - _ZN39_INTERNAL_1a784452_4_k_cu_22316d75_28454cuda3std6ranges3__45__cpo9iter_moveE)
_ZN39_INTERNAL_1a784452_4_k_cu_22316d75_28454cuda3std6ranges3__45__cpo9iter_moveE:
	.zero		1
	.type		_ZN39_INTERNAL_1a784452_4_k_cu_22316d75_28454cuda3std3__45__cpo5beginE,@object
	.size		_ZN39_INTERNAL_1a784452_4_k_cu_22316d75_28454cuda3std3__45__cpo5beginE,(_ZN39_INTERNAL_1a784452_4_k_cu_22316d75_28454cuda3std3__441_GLOBAL__N__1a784452_4_k_cu_22316d75_28456ignoreE - _ZN39_INTERNAL_1a784452_4_k_cu_22316d75_28454cuda3std3__45__cpo5beginE)
_ZN39_INTERNAL_1a784452_4_k_cu_22316d75_28454cuda3std3__45__cpo5beginE:
	.zero		1
	.type		_ZN39_INTERNAL_1a784452_4_k_cu_22316d75_28454cuda3std3__441_GLOBAL__N__1a784452_4_k_cu_22316d75_28456ignoreE,@object
	.size		_ZN39_INTERNAL_1a784452_4_k_cu_22316d75_28454cuda3std3__441_GLOBAL__N__1a784452_4_k_cu_22316d75_28456ignoreE,(_ZN39_INTERNAL_1a784452_4_k_cu_22316d75_28454cute7productE - _ZN39_INTERNAL_1a784452_4_k_cu_22316d75_28454cuda3std3__441_GLOBAL__N__1a784452_4_k_cu_22316d75_28456ignoreE)
_ZN39_INTERNAL_1a784452_4_k_cu_22316d75_28454cuda3std3__441_GLOBAL__N__1a784452_4_k_cu_22316d75_28456ignoreE:
	.zero		1
	.type		_ZN39_INTERNAL_1a784452_4_k_cu_22316d75_28454cute7productE,@object
	.size		_ZN39_INTERNAL_1a784452_4_k_cu_22316d75_28454cute7productE,(_ZN39_INTERNAL_1a784452_4_k_cu_22316d75_28454cuda3std3__45__cpo3endE - _ZN39_INTERNAL_1a784452_4_k_cu_22316d75_28454cute7productE)
_ZN39_INTERNAL_1a784452_4_k_cu_22316d75_28454cute7productE:
	.zero		1
	.type		_ZN39_INTERNAL_1a784452_4_k_cu_22316d75_28454cuda3std3__45__cpo3endE,@object
	.size		_ZN39_INTERNAL_1a784452_4_k_cu_22316d75_28454cuda3std3__45__cpo3endE,(_ZN39_INTERNAL_1a784452_4_k_cu_22316d75_28454cuda3std3__419piecewise_constructE - _ZN39_INTERNAL_1a784452_4_k_cu_22316d75_28454cuda3std3__45__cpo3endE)
_ZN39_INTERNAL_1a784452_4_k_cu_22316d75_28454cuda3std3__45__cpo3endE:
	.zero		1
	.type		_ZN39_INTERNAL_1a784452_4_k_cu_22316d75_28454cuda3std3__419piecewise_constructE,@object
	.size		_ZN39_INTERNAL_1a784452_4_k_cu_22316d75_28454cuda3std3__419piecewise_constructE,(_ZN39_INTERNAL_1a784452_4_k_cu_22316d75_28454cuda3std3__45__cpo4cendE - _ZN39_INTERNAL_1a784452_4_k_cu_22316d75_28454cuda3std3__419piecewise_constructE)
_ZN39_INTERNAL_1a784452_4_k_cu_22316d75_28454cuda3std3__419piecewise_constructE:
	.zero		1
	.type		_ZN39_INTERNAL_1a784452_4_k_cu_22316d75_28454cuda3std3__45__cpo4cendE,@object
	.size		_ZN39_INTERNAL_1a784452_4_k_cu_22316d75_28454cuda3std3__45__cpo4cendE,(_ZN39_INTERNAL_1a784452_4_k_cu_22316d75_28454cuda3std6ranges3__45__cpo4swapE - _ZN39_INTERNAL_1a784452_4_k_cu_22316d75_28454cuda3std3__45__cpo4cendE)
_ZN39_INTERNAL_1a784452_4_k_cu_22316d75_28454cuda3std3__45__cpo4cendE:
	.zero		1
	.type		_ZN39_INTERNAL_1a784452_4_k_cu_22316d75_28454cuda3std6ranges3__45__cpo4swapE,@object
	.size		_ZN39_INTERNAL_1a784452_4_k_cu_22316d75_28454cuda3std6ranges3__45__cpo4swapE,(.L_7 - _ZN39_INTERNAL_1a784452_4_k_cu_22316d75_28454cuda3std6ranges3__45__cpo4swapE)
_ZN39_INTERNAL_1a784452_4_k_cu_22316d75_28454cuda3std6ranges3__45__cpo4swapE:
	.zero		1
.L_7:


//--------------------- .nv.constant0._ZN7cutlass13device_kernelINS_4conv6kernel13ConvUniversalINS1_16ConvProblemShapeILNS1_8OperatorE0ELi3EEENS1_10collective14CollectiveConvINS1_46MainloopSm90TmaGmmaWarpSpecializedImplicitGemmILS5_0ELi11ELi3EN4cute5tupleIJNSA_1CILi2EEENSC_ILi1EEESE_EEENS1_36KernelImplicitTmaWarpSpecializedSm90ELi1EEENSB_IJNSC_ILi256EEENSC_ILi64EEENSB_IJNSC_ILi32EEEEEEEEENS_6half_tESN_NSA_8TiledMMAINSA_8MMA_AtomIJNSA_4SM904GMMA25MMA_64x64x16_F32F16F16_SSILNSR_5MajorE0ELST_0ELNSR_7ScaleInE1ELSU_1EEEEEENSA_6LayoutINSB_IJSE_SE_SE_EEENSB_IJNSC_ILi0EEESZ_SZ_EEEEENSB_IJNSA_10UnderscoreES12_S12_EEEEENS7_6detail26Sm90ImplicitGemmTileTraitsINSA_20SM90_TMA_LOAD_IM2COLENSA_14ComposedLayoutINSA_7SwizzleILi2ELi4ELi3EEENSA_18smem_ptr_flag_bitsILi16EEENSX_INSB_IJNSB_IJNSC_ILi8EEESK_EEENSB_IJSK_SE_EEENSB_IJSE_NSC_ILi11EEEEEEEEENSB_IJNSB_IJSK_SI_EEENSB_IJSE_SZ_EEENSB_IJSZ_NSC_ILi8192EEEEEEEEEEEEEvEENS16_INSA_23SM90_TMA_LOAD_MULTICASTENS18_IS1A_S1C_NSX_INSB_IJNSB_IJS1D_S1D_EEES1F_S1H_EEENSB_IJS1J_S1K_NSB_IJSZ_NSC_ILi2048EEEEEEEEEEEEEvEEEENS_8epilogue10collective6detail29Sm90TmaWarpSpecializedAdapterINS22_15DefaultEpilogueISN_NSB_IJNSB_IJllllEEESE_SZ_EEES27_NS21_6thread17LinearCombinationISN_Li1EffLNS28_9ScaleType4KindE0ELNS_15FloatRoundStyleE2ESN_EENS_4gemm15EpilogueDefaultEEEEEvvEEEEvNT_6ParamsE --------------------------
	.section	.nv.constant0._ZN7cutlass13device_kernelINS_4conv6kernel13ConvUniversalINS1_16ConvProblemShapeILNS1_8OperatorE0ELi3EEENS1_10collective14CollectiveConvINS1_46MainloopSm90TmaGmmaWarpSpecializedImplicitGemmILS5_0ELi11ELi3EN4cute5tupleIJNSA_1CILi2EEENSC_ILi1EEESE_EEENS1_36KernelImplicitTmaWarpSpecializedSm90ELi1EEENSB_IJNSC_ILi256EEENSC_ILi64EEENSB_IJNSC_ILi32EEEEEEEEENS_6half_tESN_NSA_8TiledMMAINSA_8MMA_AtomIJNSA_4SM904GMMA25MMA_64x64x16_F32F16F16_SSILNSR_5MajorE0ELST_0ELNSR_7ScaleInE1ELSU_1EEEEEENSA_6LayoutINSB_IJSE_SE_SE_EEENSB_IJNSC_ILi0EEESZ_SZ_EEEEENSB_IJNSA_10UnderscoreES12_S12_EEEEENS7_6detail26Sm90ImplicitGemmTileTraitsINSA_20SM90_TMA_LOAD_IM2COLENSA_14ComposedLayoutINSA_7SwizzleILi2ELi4ELi3EEENSA_18smem_ptr_flag_bitsILi16EEENSX_INSB_IJNSB_IJNSC_ILi8EEESK_EEENSB_IJSK_SE_EEENSB_IJSE_NSC_ILi11EEEEEEEEENSB_IJNSB_IJSK_SI_EEENSB_IJSE_SZ_EEENSB_IJSZ_NSC_ILi8192EEEEEEEEEEEEEvEENS16_INSA_23SM90_TMA_LOAD_MULTICASTENS18_IS1A_S1C_NSX_INSB_IJNSB_IJS1D_S1D_EEES1F_S1H_EEENSB_IJS1J_S1K_NSB_IJSZ_NSC_ILi2048EEEEEEEEEEEEEvEEEENS_8epilogue10collective6detail29Sm90TmaWarpSpecializedAdapterINS22_15DefaultEpilogueISN_NSB_IJNSB_IJllllEEESE_SZ_EEES27_NS21_6thread17LinearCombinationISN_Li1EffLNS28_9ScaleType4KindE0ELNS_15FloatRoundStyleE2ESN_EENS_4gemm15EpilogueDefaultEEEEEvvEEEEvNT_6ParamsE,"a",@progbits
	.sectionflags	@""
	.align	4
.nv.constant0._ZN7cutlass13device_kernelINS_4conv6kernel13ConvUniversalINS1_16ConvProblemShapeILNS1_8OperatorE0ELi3EEENS1_10collective14CollectiveConvINS1_46MainloopSm90TmaGmmaWarpSpecializedImplicitGemmILS5_0ELi11ELi3EN4cute5tupleIJNSA_1CILi2EEENSC_ILi1EEESE_EEENS1_36KernelImplicitTmaWarpSpecializedSm90ELi1EEENSB_IJNSC_ILi256EEENSC_ILi64EEENSB_IJNSC_ILi32EEEEEEEEENS_6half_tESN_NSA_8TiledMMAINSA_8MMA_AtomIJNSA_4SM904GMMA25MMA_64x64x16_F32F16F16_SSILNSR_5MajorE0ELST_0ELNSR_7ScaleInE1ELSU_1EEEEEENSA_6LayoutINSB_IJSE_SE_SE_EEENSB_IJNSC_ILi0EEESZ_SZ_EEEEENSB_IJNSA_10UnderscoreES12_S12_EEEEENS7_6detail26Sm90ImplicitGemmTileTraitsINSA_20SM90_TMA_LOAD_IM2COLENSA_14ComposedLayoutINSA_7SwizzleILi2ELi4ELi3EEENSA_18smem_ptr_flag_bitsILi16EEENSX_INSB_IJNSB_IJNSC_ILi8EEESK_EEENSB_IJSK_SE_EEENSB_IJSE_NSC_ILi11EEEEEEEEENSB_IJNSB_IJSK_SI_EEENSB_IJSE_SZ_EEENSB_IJSZ_NSC_ILi8192EEEEEEEEEEEEEvEENS16_INSA_23SM90_TMA_LOAD_MULTICASTENS18_IS1A_S1C_NSX_INSB_IJNSB_IJS1D_S1D_EEES1F_S1H_EEENSB_IJS1J_S1K_NSB_IJSZ_NSC_ILi2048EEEEEEEEEEEEEvEEEENS_8epilogue10collective6detail29Sm90TmaWarpSpecializedAdapterINS22_15DefaultEpilogueISN_NSB_IJNSB_IJllllEEESE_SZ_EEES27_NS21_6thread17LinearCombinationISN_Li1EffLNS28_9ScaleType4KindE0ELNS_15FloatRoundStyleE2ESN_EENS_4gemm15EpilogueDefaultEEEEEvvEEEEvNT_6ParamsE:
	.zero		1664


//--------------------- SYMBOLS --------------------------

	.type		.nv.reservedSmem.offset0,@object
	.size		.nv.reservedSmem.offset0,0x4
